//
// Generated by NVIDIA NVVM Compiler
//
// Compiler Build ID: CL-36424714
// Cuda compilation tools, release 13.0, V13.0.88
// Based on NVVM 20.0.0
//

.version 9.0
.target sm_100
.address_size 64

	// .globl	_Z13matmul_kernelPfS_S_iii
// _ZZ20matmul_shared_kernelPfS_S_iiiE3s_A has been demoted
// _ZZ20matmul_shared_kernelPfS_S_iiiE3s_B has been demoted

.visible .entry _Z13matmul_kernelPfS_S_iii(
	.param .u64 .ptr .align 1 _Z13matmul_kernelPfS_S_iii_param_0,
	.param .u64 .ptr .align 1 _Z13matmul_kernelPfS_S_iii_param_1,
	.param .u64 .ptr .align 1 _Z13matmul_kernelPfS_S_iii_param_2,
	.param .u32 _Z13matmul_kernelPfS_S_iii_param_3,
	.param .u32 _Z13matmul_kernelPfS_S_iii_param_4,
	.param .u32 _Z13matmul_kernelPfS_S_iii_param_5
)
{
	.reg .pred 	%p<13>;
	.reg .b32 	%r<43>;
	.reg .b32 	%f<68>;
	.reg .b64 	%rd<53>;

	ld.param.u64 	%rd7, [_Z13matmul_kernelPfS_S_iii_param_0];
	ld.param.u64 	%rd8, [_Z13matmul_kernelPfS_S_iii_param_1];
	ld.param.u64 	%rd6, [_Z13matmul_kernelPfS_S_iii_param_2];
	ld.param.u32 	%r20, [_Z13matmul_kernelPfS_S_iii_param_3];
	ld.param.u32 	%r18, [_Z13matmul_kernelPfS_S_iii_param_4];
	ld.param.u32 	%r19, [_Z13matmul_kernelPfS_S_iii_param_5];
	cvta.to.global.u64 	%rd1, %rd8;
	cvta.to.global.u64 	%rd2, %rd7;
	mov.u32 	%r22, %ctaid.x;
	mov.u32 	%r23, %ntid.x;
	mov.u32 	%r24, %tid.x;
	mad.lo.s32 	%r1, %r22, %r23, %r24;
	mov.u32 	%r25, %ctaid.y;
	mov.u32 	%r26, %ntid.y;
	mov.u32 	%r27, %tid.y;
	mad.lo.s32 	%r28, %r25, %r26, %r27;
	setp.ge.s32 	%p1, %r1, %r18;
	setp.ge.s32 	%p2, %r28, %r20;
	or.pred  	%p3, %p1, %p2;
	@%p3 bra 	$L__BB0_14;
	setp.lt.s32 	%p4, %r19, 1;
	mov.f32 	%f67, 0f00000000;
	@%p4 bra 	$L__BB0_13;
	mul.lo.s32 	%r3, %r19, %r28;
	and.b32  	%r4, %r19, 7;
	setp.lt.u32 	%p5, %r19, 8;
	mov.f32 	%f67, 0f00000000;
	mov.b32 	%r41, 0;
	@%p5 bra 	$L__BB0_5;
	and.b32  	%r41, %r19, 2147483640;
	neg.s32 	%r39, %r41;
	shl.b32 	%r7, %r18, 3;
	mul.wide.u32 	%rd9, %r3, 4;
	add.s64 	%rd10, %rd9, %rd2;
	add.s64 	%rd52, %rd10, 16;
	mov.f32 	%f67, 0f00000000;
	mul.wide.s32 	%rd13, %r18, 4;
	mov.u32 	%r38, %r1;
$L__BB0_4:
	.pragma "nounroll";
	ld.global.f32 	%f17, [%rd52+-16];
	mul.wide.s32 	%rd11, %r38, 4;
	add.s64 	%rd12, %rd1, %rd11;
	ld.global.f32 	%f18, [%rd12];
	fma.rn.f32 	%f19, %f17, %f18, %f67;
	ld.global.f32 	%f20, [%rd52+-12];
	add.s64 	%rd14, %rd12, %rd13;
	ld.global.f32 	%f21, [%rd14];
	fma.rn.f32 	%f22, %f20, %f21, %f19;
	ld.global.f32 	%f23, [%rd52+-8];
	add.s64 	%rd15, %rd14, %rd13;
	ld.global.f32 	%f24, [%rd15];
	fma.rn.f32 	%f25, %f23, %f24, %f22;
	ld.global.f32 	%f26, [%rd52+-4];
	add.s64 	%rd16, %rd15, %rd13;
	ld.global.f32 	%f27, [%rd16];
	fma.rn.f32 	%f28, %f26, %f27, %f25;
	ld.global.f32 	%f29, [%rd52];
	add.s64 	%rd17, %rd16, %rd13;
	ld.global.f32 	%f30, [%rd17];
	fma.rn.f32 	%f31, %f29, %f30, %f28;
	ld.global.f32 	%f32, [%rd52+4];
	add.s64 	%rd18, %rd17, %rd13;
	ld.global.f32 	%f33, [%rd18];
	fma.rn.f32 	%f34, %f32, %f33, %f31;
	ld.global.f32 	%f35, [%rd52+8];
	add.s64 	%rd19, %rd18, %rd13;
	ld.global.f32 	%f36, [%rd19];
	fma.rn.f32 	%f37, %f35, %f36, %f34;
	ld.global.f32 	%f38, [%rd52+12];
	add.s64 	%rd20, %rd19, %rd13;
	ld.global.f32 	%f39, [%rd20];
	fma.rn.f32 	%f67, %f38, %f39, %f37;
	add.s32 	%r39, %r39, 8;
	add.s32 	%r38, %r38, %r7;
	add.s64 	%rd52, %rd52, 32;
	setp.ne.s32 	%p6, %r39, 0;
	@%p6 bra 	$L__BB0_4;
$L__BB0_5:
	setp.eq.s32 	%p7, %r4, 0;
	@%p7 bra 	$L__BB0_13;
	and.b32  	%r13, %r19, 3;
	setp.lt.u32 	%p8, %r4, 4;
	@%p8 bra 	$L__BB0_8;
	add.s32 	%r30, %r41, %r3;
	mul.wide.u32 	%rd21, %r30, 4;
	add.s64 	%rd22, %rd2, %rd21;
	ld.global.f32 	%f41, [%rd22];
	mad.lo.s32 	%r31, %r41, %r18, %r1;
	mul.wide.s32 	%rd23, %r31, 4;
	add.s64 	%rd24, %rd1, %rd23;
	ld.global.f32 	%f42, [%rd24];
	fma.rn.f32 	%f43, %f41, %f42, %f67;
	cvt.u64.u32 	%rd25, %r3;
	cvt.u64.u32 	%rd26, %r41;
	add.s64 	%rd27, %rd26, %rd25;
	shl.b64 	%rd28, %rd27, 2;
	add.s64 	%rd29, %rd2, %rd28;
	ld.global.f32 	%f44, [%rd29+4];
	mul.wide.s32 	%rd30, %r18, 4;
	add.s64 	%rd31, %rd24, %rd30;
	ld.global.f32 	%f45, [%rd31];
	fma.rn.f32 	%f46, %f44, %f45, %f43;
	ld.global.f32 	%f47, [%rd29+8];
	add.s64 	%rd32, %rd31, %rd30;
	ld.global.f32 	%f48, [%rd32];
	fma.rn.f32 	%f49, %f47, %f48, %f46;
	ld.global.f32 	%f50, [%rd29+12];
	add.s64 	%rd33, %rd32, %rd30;
	ld.global.f32 	%f51, [%rd33];
	fma.rn.f32 	%f67, %f50, %f51, %f49;
	add.s32 	%r41, %r41, 4;
$L__BB0_8:
	setp.eq.s32 	%p9, %r13, 0;
	@%p9 bra 	$L__BB0_13;
	setp.eq.s32 	%p10, %r13, 1;
	@%p10 bra 	$L__BB0_11;
	add.s32 	%r32, %r41, %r3;
	mul.wide.u32 	%rd34, %r32, 4;
	add.s64 	%rd35, %rd2, %rd34;
	ld.global.f32 	%f53, [%rd35];
	mad.lo.s32 	%r33, %r41, %r18, %r1;
	mul.wide.s32 	%rd36, %r33, 4;
	add.s64 	%rd37, %rd1, %rd36;
	ld.global.f32 	%f54, [%rd37];
	fma.rn.f32 	%f55, %f53, %f54, %f67;
	cvt.u64.u32 	%rd38, %r3;
	cvt.u64.u32 	%rd39, %r41;
	add.s64 	%rd40, %rd39, %rd38;
	shl.b64 	%rd41, %rd40, 2;
	add.s64 	%rd42, %rd2, %rd41;
	ld.global.f32 	%f56, [%rd42+4];
	mul.wide.s32 	%rd43, %r18, 4;
	add.s64 	%rd44, %rd37, %rd43;
	ld.global.f32 	%f57, [%rd44];
	fma.rn.f32 	%f67, %f56, %f57, %f55;
	add.s32 	%r41, %r41, 2;
$L__BB0_11:
	and.b32  	%r34, %r19, 1;
	setp.eq.b32 	%p11, %r34, 1;
	not.pred 	%p12, %p11;
	@%p12 bra 	$L__BB0_13;
	add.s32 	%r35, %r41, %r3;
	mul.wide.u32 	%rd45, %r35, 4;
	add.s64 	%rd46, %rd2, %rd45;
	ld.global.f32 	%f58, [%rd46];
	mad.lo.s32 	%r36, %r41, %r18, %r1;
	mul.wide.s32 	%rd47, %r36, 4;
	add.s64 	%rd48, %rd1, %rd47;
	ld.global.f32 	%f59, [%rd48];
	fma.rn.f32 	%f67, %f58, %f59, %f67;
$L__BB0_13:
	mad.lo.s32 	%r37, %r18, %r28, %r1;
	cvta.to.global.u64 	%rd49, %rd6;
	mul.wide.s32 	%rd50, %r37, 4;
	add.s64 	%rd51, %rd49, %rd50;
	st.global.f32 	[%rd51], %f67;
$L__BB0_14:
	ret;

}
	// .globl	_Z20matmul_shared_kernelPfS_S_iii
.visible .entry _Z20matmul_shared_kernelPfS_S_iii(
	.param .u64 .ptr .align 1 _Z20matmul_shared_kernelPfS_S_iii_param_0,
	.param .u64 .ptr .align 1 _Z20matmul_shared_kernelPfS_S_iii_param_1,
	.param .u64 .ptr .align 1 _Z20matmul_shared_kernelPfS_S_iii_param_2,
	.param .u32 _Z20matmul_shared_kernelPfS_S_iii_param_3,
	.param .u32 _Z20matmul_shared_kernelPfS_S_iii_param_4,
	.param .u32 _Z20matmul_shared_kernelPfS_S_iii_param_5
)
{
	.reg .pred 	%p<26>;
	.reg .b32 	%r<68>;
	.reg .b32 	%f<181>;
	.reg .b64 	%rd<21>;
	// demoted variable
	.shared .align 4 .b8 _ZZ20matmul_shared_kernelPfS_S_iiiE3s_A[1024];
	// demoted variable
	.shared .align 4 .b8 _ZZ20matmul_shared_kernelPfS_S_iiiE3s_B[1024];
	ld.param.u64 	%rd5, [_Z20matmul_shared_kernelPfS_S_iii_param_0];
	ld.param.u64 	%rd6, [_Z20matmul_shared_kernelPfS_S_iii_param_1];
	ld.param.u32 	%r35, [_Z20matmul_shared_kernelPfS_S_iii_param_3];
	ld.param.u32 	%r36, [_Z20matmul_shared_kernelPfS_S_iii_param_4];
	ld.param.u32 	%r37, [_Z20matmul_shared_kernelPfS_S_iii_param_5];
	cvta.to.global.u64 	%rd1, %rd6;
	cvta.to.global.u64 	%rd2, %rd5;
	mov.u32 	%r1, %tid.x;
	mov.u32 	%r2, %tid.y;
	mov.u32 	%r38, %ctaid.y;
	shl.b32 	%r39, %r38, 4;
	add.s32 	%r3, %r39, %r2;
	mov.u32 	%r40, %ctaid.x;
	shl.b32 	%r4, %r40, 4;
	add.s32 	%r5, %r4, %r1;
	setp.lt.s32 	%p1, %r37, 1;
	mov.f32 	%f180, 0f00000000;
	@%p1 bra 	$L__BB1_19;
	shl.b32 	%r42, %r2, 6;
	mov.u32 	%r43, _ZZ20matmul_shared_kernelPfS_S_iiiE3s_A;
	add.s32 	%r6, %r43, %r42;
	shl.b32 	%r44, %r1, 2;
	add.s32 	%r7, %r6, %r44;
	mul.lo.s32 	%r8, %r37, %r3;
	mov.u32 	%r45, _ZZ20matmul_shared_kernelPfS_S_iiiE3s_B;
	add.s32 	%r10, %r45, %r44;
	add.s32 	%r9, %r10, %r42;
	add.s32 	%r11, %r37, -1;
	setp.lt.u32 	%p2, %r37, 17;
	mov.f32 	%f180, 0f00000000;
	mov.b32 	%r67, 0;
	@%p2 bra 	$L__BB1_13;
	shr.u32 	%r47, %r11, 4;
	add.s32 	%r48, %r47, 1;
	add.s32 	%r49, %r2, 16;
	mad.lo.s32 	%r50, %r36, %r49, %r1;
	add.s32 	%r64, %r50, %r4;
	shl.b32 	%r13, %r36, 5;
	mad.lo.s32 	%r51, %r2, %r36, %r1;
	add.s32 	%r63, %r51, %r4;
	add.s32 	%r62, %r1, %r8;
	and.b32  	%r52, %r48, 536870910;
	neg.s32 	%r60, %r52;
	mov.f32 	%f180, 0f00000000;
	mov.b32 	%r66, 16;
	mov.u32 	%r61, %r1;
	mov.u32 	%r65, %r2;
$L__BB1_3:
	setp.ge.s32 	%p3, %r3, %r35;
	mul.wide.s32 	%rd7, %r62, 4;
	add.s64 	%rd8, %rd2, %rd7;
	add.s64 	%rd3, %rd8, 64;
	setp.ge.s32 	%p4, %r61, %r37;
	mov.f32 	%f172, 0f00000000;
	or.pred  	%p5, %p3, %p4;
	@%p5 bra 	$L__BB1_5;
	ld.global.f32 	%f172, [%rd3+-64];
$L__BB1_5:
	setp.ge.s32 	%p6, %r5, %r36;
	st.shared.f32 	[%r7], %f172;
	setp.ge.s32 	%p7, %r65, %r37;
	mov.f32 	%f173, 0f00000000;
	or.pred  	%p8, %p6, %p7;
	@%p8 bra 	$L__BB1_7;
	mul.wide.s32 	%rd9, %r63, 4;
	add.s64 	%rd10, %rd1, %rd9;
	ld.global.f32 	%f173, [%rd10];
$L__BB1_7:
	st.shared.f32 	[%r9], %f173;
	bar.sync 	0;
	ld.shared.f32 	%f27, [%r6];
	ld.shared.f32 	%f28, [%r10];
	fma.rn.f32 	%f29, %f27, %f28, %f180;
	ld.shared.f32 	%f30, [%r6+4];
	ld.shared.f32 	%f31, [%r10+64];
	fma.rn.f32 	%f32, %f30, %f31, %f29;
	ld.shared.f32 	%f33, [%r6+8];
	ld.shared.f32 	%f34, [%r10+128];
	fma.rn.f32 	%f35, %f33, %f34, %f32;
	ld.shared.f32 	%f36, [%r6+12];
	ld.shared.f32 	%f37, [%r10+192];
	fma.rn.f32 	%f38, %f36, %f37, %f35;
	ld.shared.f32 	%f39, [%r6+16];
	ld.shared.f32 	%f40, [%r10+256];
	fma.rn.f32 	%f41, %f39, %f40, %f38;
	ld.shared.f32 	%f42, [%r6+20];
	ld.shared.f32 	%f43, [%r10+320];
	fma.rn.f32 	%f44, %f42, %f43, %f41;
	ld.shared.f32 	%f45, [%r6+24];
	ld.shared.f32 	%f46, [%r10+384];
	fma.rn.f32 	%f47, %f45, %f46, %f44;
	ld.shared.f32 	%f48, [%r6+28];
	ld.shared.f32 	%f49, [%r10+448];
	fma.rn.f32 	%f50, %f48, %f49, %f47;
	ld.shared.f32 	%f51, [%r6+32];
	ld.shared.f32 	%f52, [%r10+512];
	fma.rn.f32 	%f53, %f51, %f52, %f50;
	ld.shared.f32 	%f54, [%r6+36];
	ld.shared.f32 	%f55, [%r10+576];
	fma.rn.f32 	%f56, %f54, %f55, %f53;
	ld.shared.f32 	%f57, [%r6+40];
	ld.shared.f32 	%f58, [%r10+640];
	fma.rn.f32 	%f59, %f57, %f58, %f56;
	ld.shared.f32 	%f60, [%r6+44];
	ld.shared.f32 	%f61, [%r10+704];
	fma.rn.f32 	%f62, %f60, %f61, %f59;
	ld.shared.f32 	%f63, [%r6+48];
	ld.shared.f32 	%f64, [%r10+768];
	fma.rn.f32 	%f65, %f63, %f64, %f62;
	ld.shared.f32 	%f66, [%r6+52];
	ld.shared.f32 	%f67, [%r10+832];
	fma.rn.f32 	%f68, %f66, %f67, %f65;
	ld.shared.f32 	%f69, [%r6+56];
	ld.shared.f32 	%f70, [%r10+896];
	fma.rn.f32 	%f71, %f69, %f70, %f68;
	ld.shared.f32 	%f72, [%r6+60];
	ld.shared.f32 	%f73, [%r10+960];
	fma.rn.f32 	%f6, %f72, %f73, %f71;
	bar.sync 	0;
	add.s32 	%r53, %r61, 16;
	setp.ge.s32 	%p10, %r53, %r37;
	mov.f32 	%f174, 0f00000000;
	or.pred  	%p11, %p3, %p10;
	@%p11 bra 	$L__BB1_9;
	ld.global.f32 	%f174, [%rd3];
$L__BB1_9:
	st.shared.f32 	[%r7], %f174;
	add.s32 	%r54, %r65, 16;
	setp.ge.s32 	%p13, %r54, %r37;
	mov.f32 	%f175, 0f00000000;
	or.pred  	%p14, %p6, %p13;
	@%p14 bra 	$L__BB1_11;
	mul.wide.s32 	%rd11, %r64, 4;
	add.s64 	%rd12, %rd1, %rd11;
	ld.global.f32 	%f175, [%rd12];
$L__BB1_11:
	st.shared.f32 	[%r9], %f175;
	bar.sync 	0;
	ld.shared.f32 	%f75, [%r6];
	ld.shared.f32 	%f76, [%r10];
	fma.rn.f32 	%f77, %f75, %f76, %f6;
	ld.shared.f32 	%f78, [%r6+4];
	ld.shared.f32 	%f79, [%r10+64];
	fma.rn.f32 	%f80, %f78, %f79, %f77;
	ld.shared.f32 	%f81, [%r6+8];
	ld.shared.f32 	%f82, [%r10+128];
	fma.rn.f32 	%f83, %f81, %f82, %f80;
	ld.shared.f32 	%f84, [%r6+12];
	ld.shared.f32 	%f85, [%r10+192];
	fma.rn.f32 	%f86, %f84, %f85, %f83;
	ld.shared.f32 	%f87, [%r6+16];
	ld.shared.f32 	%f88, [%r10+256];
	fma.rn.f32 	%f89, %f87, %f88, %f86;
	ld.shared.f32 	%f90, [%r6+20];
	ld.shared.f32 	%f91, [%r10+320];
	fma.rn.f32 	%f92, %f90, %f91, %f89;
	ld.shared.f32 	%f93, [%r6+24];
	ld.shared.f32 	%f94, [%r10+384];
	fma.rn.f32 	%f95, %f93, %f94, %f92;
	ld.shared.f32 	%f96, [%r6+28];
	ld.shared.f32 	%f97, [%r10+448];
	fma.rn.f32 	%f98, %f96, %f97, %f95;
	ld.shared.f32 	%f99, [%r6+32];
	ld.shared.f32 	%f100, [%r10+512];
	fma.rn.f32 	%f101, %f99, %f100, %f98;
	ld.shared.f32 	%f102, [%r6+36];
	ld.shared.f32 	%f103, [%r10+576];
	fma.rn.f32 	%f104, %f102, %f103, %f101;
	ld.shared.f32 	%f105, [%r6+40];
	ld.shared.f32 	%f106, [%r10+640];
	fma.rn.f32 	%f107, %f105, %f106, %f104;
	ld.shared.f32 	%f108, [%r6+44];
	ld.shared.f32 	%f109, [%r10+704];
	fma.rn.f32 	%f110, %f108, %f109, %f107;
	ld.shared.f32 	%f111, [%r6+48];
	ld.shared.f32 	%f112, [%r10+768];
	fma.rn.f32 	%f113, %f111, %f112, %f110;
	ld.shared.f32 	%f114, [%r6+52];
	ld.shared.f32 	%f115, [%r10+832];
	fma.rn.f32 	%f116, %f114, %f115, %f113;
	ld.shared.f32 	%f117, [%r6+56];
	ld.shared.f32 	%f118, [%r10+896];
	fma.rn.f32 	%f119, %f117, %f118, %f116;
	ld.shared.f32 	%f120, [%r6+60];
	ld.shared.f32 	%f121, [%r10+960];
	fma.rn.f32 	%f180, %f120, %f121, %f119;
	bar.sync 	0;
	add.s32 	%r66, %r66, 32;
	add.s32 	%r65, %r65, 32;
	add.s32 	%r64, %r64, %r13;
	add.s32 	%r63, %r63, %r13;
	add.s32 	%r62, %r62, 32;
	add.s32 	%r61, %r61, 32;
	add.s32 	%r60, %r60, 2;
	setp.ne.s32 	%p15, %r60, 0;
	@%p15 bra 	$L__BB1_3;
	add.s32 	%r67, %r66, -16;
$L__BB1_13:
	and.b32  	%r55, %r11, 16;
	setp.ne.s32 	%p16, %r55, 0;
	@%p16 bra 	$L__BB1_19;
	setp.ge.s32 	%p17, %r3, %r35;
	add.s32 	%r33, %r67, %r1;
	setp.ge.s32 	%p18, %r33, %r37;
	mov.f32 	%f178, 0f00000000;
	or.pred  	%p19, %p17, %p18;
	@%p19 bra 	$L__BB1_16;
	add.s32 	%r57, %r33, %r8;
	mul.wide.s32 	%rd13, %r57, 4;
	add.s64 	%rd14, %rd2, %rd13;
	ld.global.f32 	%f178, [%rd14];
$L__BB1_16:
	setp.ge.s32 	%p20, %r5, %r36;
	st.shared.f32 	[%r7], %f178;
	add.s32 	%r34, %r67, %r2;
	setp.ge.s32 	%p21, %r34, %r37;
	mov.f32 	%f179, 0f00000000;
	or.pred  	%p22, %p20, %p21;
	@%p22 bra 	$L__BB1_18;
	mad.lo.s32 	%r58, %r34, %r36, %r5;
	mul.wide.s32 	%rd15, %r58, 4;
	add.s64 	%rd16, %rd1, %rd15;
	ld.global.f32 	%f179, [%rd16];
$L__BB1_18:
	st.shared.f32 	[%r9], %f179;
	bar.sync 	0;
	ld.shared.f32 	%f124, [%r6];
	ld.shared.f32 	%f125, [%r10];
	fma.rn.f32 	%f126, %f124, %f125, %f180;
	ld.shared.f32 	%f127, [%r6+4];
	ld.shared.f32 	%f128, [%r10+64];
	fma.rn.f32 	%f129, %f127, %f128, %f126;
	ld.shared.f32 	%f130, [%r6+8];
	ld.shared.f32 	%f131, [%r10+128];
	fma.rn.f32 	%f132, %f130, %f131, %f129;
	ld.shared.f32 	%f133, [%r6+12];
	ld.shared.f32 	%f134, [%r10+192];
	fma.rn.f32 	%f135, %f133, %f134, %f132;
	ld.shared.f32 	%f136, [%r6+16];
	ld.shared.f32 	%f137, [%r10+256];
	fma.rn.f32 	%f138, %f136, %f137, %f135;
	ld.shared.f32 	%f139, [%r6+20];
	ld.shared.f32 	%f140, [%r10+320];
	fma.rn.f32 	%f141, %f139, %f140, %f138;
	ld.shared.f32 	%f142, [%r6+24];
	ld.shared.f32 	%f143, [%r10+384];
	fma.rn.f32 	%f144, %f142, %f143, %f141;
	ld.shared.f32 	%f145, [%r6+28];
	ld.shared.f32 	%f146, [%r10+448];
	fma.rn.f32 	%f147, %f145, %f146, %f144;
	ld.shared.f32 	%f148, [%r6+32];
	ld.shared.f32 	%f149, [%r10+512];
	fma.rn.f32 	%f150, %f148, %f149, %f147;
	ld.shared.f32 	%f151, [%r6+36];
	ld.shared.f32 	%f152, [%r10+576];
	fma.rn.f32 	%f153, %f151, %f152, %f150;
	ld.shared.f32 	%f154, [%r6+40];
	ld.shared.f32 	%f155, [%r10+640];
	fma.rn.f32 	%f156, %f154, %f155, %f153;
	ld.shared.f32 	%f157, [%r6+44];
	ld.shared.f32 	%f158, [%r10+704];
	fma.rn.f32 	%f159, %f157, %f158, %f156;
	ld.shared.f32 	%f160, [%r6+48];
	ld.shared.f32 	%f161, [%r10+768];
	fma.rn.f32 	%f162, %f160, %f161, %f159;
	ld.shared.f32 	%f163, [%r6+52];
	ld.shared.f32 	%f164, [%r10+832];
	fma.rn.f32 	%f165, %f163, %f164, %f162;
	ld.shared.f32 	%f166, [%r6+56];
	ld.shared.f32 	%f167, [%r10+896];
	fma.rn.f32 	%f168, %f166, %f167, %f165;
	ld.shared.f32 	%f169, [%r6+60];
	ld.shared.f32 	%f170, [%r10+960];
	fma.rn.f32 	%f180, %f169, %f170, %f168;
	bar.sync 	0;
$L__BB1_19:
	setp.ge.s32 	%p23, %r3, %r35;
	setp.ge.s32 	%p24, %r5, %r36;
	or.pred  	%p25, %p23, %p24;
	@%p25 bra 	$L__BB1_21;
	ld.param.u64 	%rd20, [_Z20matmul_shared_kernelPfS_S_iii_param_2];
	mad.lo.s32 	%r59, %r36, %r3, %r5;
	cvta.to.global.u64 	%rd17, %rd20;
	mul.wide.s32 	%rd18, %r59, 4;
	add.s64 	%rd19, %rd17, %rd18;
	st.global.f32 	[%rd19], %f180;
$L__BB1_21:
	ret;

}


// ===== COMPILED SASS (sm_100) =====

	.target	sm_100

	.elftype	@"ET_EXEC"


//--------------------- .note.nv.tkinfo           --------------------------
	.section	.note.nv.tkinfo,"",@"SHT_NOTE"
	.sectionflags	@"SHF_NOTE_NV_TKINFO"
	.tkinfo
        /*0018*/ 	.word	0x00000002
        /*0030*/ 	.string	""
        /*0030*/ 	.string	"ptxas"
        /*0030*/ 	.string	"Cuda compilation tools, release 13.0, V13.0.88"
        /*0030*/ 	.string	"Build cuda_13.0.r13.0/compiler.36424714_0"
        /*0030*/ 	.string	"-arch sm_100 -m 64 "



//--------------------- .note.nv.cuinfo           --------------------------
	.section	.note.nv.cuinfo,"",@"SHT_NOTE"
	.sectionflags	@"SHF_NOTE_NV_CUINFO"
        /*0018*/ 	.short	0x0002
        /*001a*/ 	.short	0x0064
        /*001c*/ 	.short	0x0082
	.zero		2


//--------------------- .nv.info                  --------------------------
	.section	.nv.info,"",@"SHT_CUDA_INFO"
	.align	4


	//----- nvinfo : EIATTR_REGCOUNT
	.align		4
        /*0000*/ 	.byte	0x04, 0x2f
        /*0002*/ 	.short	(.L_1 - .L_0)
	.align		4
.L_0:
        /*0004*/ 	.word	index@(_Z13matmul_kernelPfS_S_iii)
        /*0008*/ 	.word	0x00000020


	//----- nvinfo : EIATTR_FRAME_SIZE
	.align		4
.L_1:
        /*000c*/ 	.byte	0x04, 0x11
        /*000e*/ 	.short	(.L_3 - .L_2)
	.align		4
.L_2:
        /*0010*/ 	.word	index@(_Z13matmul_kernelPfS_S_iii)
        /*0014*/ 	.word	0x00000000


	//----- nvinfo : EIATTR_REGCOUNT
	.align		4
.L_3:
        /*0018*/ 	.byte	0x04, 0x2f
        /*001a*/ 	.short	(.L_5 - .L_4)
	.align		4
.L_4:
        /*001c*/ 	.word	index@(_Z20matmul_shared_kernelPfS_S_iii)
        /*0020*/ 	.word	0x00000020


	//----- nvinfo : EIATTR_FRAME_SIZE
	.align		4
.L_5:
        /*0024*/ 	.byte	0x04, 0x11
        /*0026*/ 	.short	(.L_7 - .L_6)
	.align		4
.L_6:
        /*0028*/ 	.word	index@(_Z20matmul_shared_kernelPfS_S_iii)
        /*002c*/ 	.word	0x00000000


	//----- nvinfo : EIATTR_MIN_STACK_SIZE
	.align		4
.L_7:
        /*0030*/ 	.byte	0x04, 0x12
        /*0032*/ 	.short	(.L_9 - .L_8)
	.align		4
.L_8:
        /*0034*/ 	.word	index@(_Z20matmul_shared_kernelPfS_S_iii)
        /*0038*/ 	.word	0x00000000


	//----- nvinfo : EIATTR_MIN_STACK_SIZE
	.align		4
.L_9:
        /*003c*/ 	.byte	0x04, 0x12
        /*003e*/ 	.short	(.L_11 - .L_10)
	.align		4
.L_10:
        /*0040*/ 	.word	index@(_Z13matmul_kernelPfS_S_iii)
        /*0044*/ 	.word	0x00000000
.L_11:


//--------------------- .nv.compat                --------------------------
	.section	.nv.compat,"",@"SHT_CUDA_COMPAT_INFO"
	.align	4
        /*0000*/ 	.byte	0x02, 0x09, 0x00, 0x00, 0x02, 0x02, 0x01, 0x00, 0x02, 0x05, 0x05, 0x00, 0x03, 0x07, 0x01, 0x01
        /*0010*/ 	.byte	0x02, 0x03, 0x00, 0x00, 0x02, 0x06, 0x01, 0x00, 0x04, 0x0b, 0x08, 0x00, 0x09, 0x00, 0x00, 0x00
        /*0020*/ 	.byte	0x00, 0x00, 0x00, 0x00


//--------------------- .nv.info._Z20matmul_shared_kernelPfS_S_iii --------------------------
	.section	.nv.info._Z20matmul_shared_kernelPfS_S_iii,"",@"SHT_CUDA_INFO"
	.sectionflags	@""
	.align	4


	//----- nvinfo : EIATTR_CUDA_API_VERSION
	.align		4
        /*0000*/ 	.byte	0x04, 0x37
        /*0002*/ 	.short	(.L_13 - .L_12)
.L_12:
        /*0004*/ 	.word	0x00000082


	//----- nvinfo : EIATTR_KPARAM_INFO
	.align		4
.L_13:
        /*0008*/ 	.byte	0x04, 0x17
        /*000a*/ 	.short	(.L_15 - .L_14)
.L_14:
        /*000c*/ 	.word	0x00000000
        /*0010*/ 	.short	0x0005
        /*0012*/ 	.short	0x0020
        /*0014*/ 	.byte	0x00, 0xf0, 0x11, 0x00


	//----- nvinfo : EIATTR_KPARAM_INFO
	.align		4
.L_15:
        /*0018*/ 	.byte	0x04, 0x17
        /*001a*/ 	.short	(.L_17 - .L_16)
.L_16:
        /*001c*/ 	.word	0x00000000
        /*0020*/ 	.short	0x0004
        /*0022*/ 	.short	0x001c
        /*0024*/ 	.byte	0x00, 0xf0, 0x11, 0x00


	//----- nvinfo : EIATTR_KPARAM_INFO
	.align		4
.L_17:
        /*0028*/ 	.byte	0x04, 0x17
        /*002a*/ 	.short	(.L_19 - .L_18)
.L_18:
        /*002c*/ 	.word	0x00000000
        /*0030*/ 	.short	0x0003
        /*0032*/ 	.short	0x0018
        /*0034*/ 	.byte	0x00, 0xf0, 0x11, 0x00


	//----- nvinfo : EIATTR_KPARAM_INFO
	.align		4
.L_19:
        /*0038*/ 	.byte	0x04, 0x17
        /*003a*/ 	.short	(.L_21 - .L_20)
.L_20:
        /*003c*/ 	.word	0x00000000
        /*0040*/ 	.short	0x0002
        /*0042*/ 	.short	0x0010
        /*0044*/ 	.byte	0x00, 0xf5, 0x21, 0x00


	//----- nvinfo : EIATTR_KPARAM_INFO
	.align		4
.L_21:
        /*0048*/ 	.byte	0x04, 0x17
        /*004a*/ 	.short	(.L_23 - .L_22)
.L_22:
        /*004c*/ 	.word	0x00000000
        /*0050*/ 	.short	0x0001
        /*0052*/ 	.short	0x0008
        /*0054*/ 	.byte	0x00, 0xf5, 0x21, 0x00


	//----- nvinfo : EIATTR_KPARAM_INFO
	.align		4
.L_23:
        /*0058*/ 	.byte	0x04, 0x17
        /*005a*/ 	.short	(.L_25 - .L_24)
.L_24:
        /*005c*/ 	.word	0x00000000
        /*0060*/ 	.short	0x0000
        /*0062*/ 	.short	0x0000
        /*0064*/ 	.byte	0x00, 0xf5, 0x21, 0x00


	//----- nvinfo : EIATTR_SPARSE_MMA_MASK
	.align		4
.L_25:
        /*0068*/ 	.byte	0x03, 0x50
        /*006a*/ 	.short	0x0000


	//----- nvinfo : EIATTR_MAXREG_COUNT
	.align		4
        /*006c*/ 	.byte	0x03, 0x1b
        /*006e*/ 	.short	0x00ff


	//----- nvinfo : EIATTR_NUM_BARRIERS
	.align		4
        /*0070*/ 	.byte	0x02, 0x4c
        /*0072*/ 	.byte	0x01
	.zero		1


	//----- nvinfo : EIATTR_MERCURY_ISA_VERSION
	.align		4
        /*0074*/ 	.byte	0x03, 0x5f
        /*0076*/ 	.short	0x0101


	//----- nvinfo : EIATTR_VRC_CTA_INIT_COUNT
	.align		4
        /*0078*/ 	.byte	0x02, 0x4a
	.zero		1
	.zero		1


	//----- nvinfo : EIATTR_EXIT_INSTR_OFFSETS
	.align		4
        /*007c*/ 	.byte	0x04, 0x1c
        /*007e*/ 	.short	(.L_27 - .L_26)


	//   ....[0]....
.L_26:
        /*0080*/ 	.word	0x00000da0


	//   ....[1]....
        /*0084*/ 	.word	0x00000df0


	//----- nvinfo : EIATTR_CBANK_PARAM_SIZE
	.align		4
.L_27:
        /*0088*/ 	.byte	0x03, 0x19
        /*008a*/ 	.short	0x0024


	//----- nvinfo : EIATTR_PARAM_CBANK
	.align		4
        /*008c*/ 	.byte	0x04, 0x0a
        /*008e*/ 	.short	(.L_29 - .L_28)
	.align		4
.L_28:
        /*0090*/ 	.word	index@(.nv.constant0._Z20matmul_shared_kernelPfS_S_iii)
        /*0094*/ 	.short	0x0380
        /*0096*/ 	.short	0x0024


	//----- nvinfo : EIATTR_SW_WAR
	.align		4
.L_29:
        /*0098*/ 	.byte	0x04, 0x36
        /*009a*/ 	.short	(.L_31 - .L_30)
.L_30:
        /*009c*/ 	.word	0x00000008
.L_31:


//--------------------- .nv.info._Z13matmul_kernelPfS_S_iii --------------------------
	.section	.nv.info._Z13matmul_kernelPfS_S_iii,"",@"SHT_CUDA_INFO"
	.sectionflags	@""
	.align	4


	//----- nvinfo : EIATTR_CUDA_API_VERSION
	.align		4
        /*0000*/ 	.byte	0x04, 0x37
        /*0002*/ 	.short	(.L_33 - .L_32)
.L_32:
        /*0004*/ 	.word	0x00000082


	//----- nvinfo : EIATTR_KPARAM_INFO
	.align		4
.L_33:
        /*0008*/ 	.byte	0x04, 0x17
        /*000a*/ 	.short	(.L_35 - .L_34)
.L_34:
        /*000c*/ 	.word	0x00000000
        /*0010*/ 	.short	0x0005
        /*0012*/ 	.short	0x0020
        /*0014*/ 	.byte	0x00, 0xf0, 0x11, 0x00


	//----- nvinfo : EIATTR_KPARAM_INFO
	.align		4
.L_35:
        /*0018*/ 	.byte	0x04, 0x17
        /*001a*/ 	.short	(.L_37 - .L_36)
.L_36:
        /*001c*/ 	.word	0x00000000
        /*0020*/ 	.short	0x0004
        /*0022*/ 	.short	0x001c
        /*0024*/ 	.byte	0x00, 0xf0, 0x11, 0x00


	//----- nvinfo : EIATTR_KPARAM_INFO
	.align		4
.L_37:
        /*0028*/ 	.byte	0x04, 0x17
        /*002a*/ 	.short	(.L_39 - .L_38)
.L_38:
        /*002c*/ 	.word	0x00000000
        /*0030*/ 	.short	0x0003
        /*0032*/ 	.short	0x0018
        /*0034*/ 	.byte	0x00, 0xf0, 0x11, 0x00


	//----- nvinfo : EIATTR_KPARAM_INFO
	.align		4
.L_39:
        /*0038*/ 	.byte	0x04, 0x17
        /*003a*/ 	.short	(.L_41 - .L_40)
.L_40:
        /*003c*/ 	.word	0x00000000
        /*0040*/ 	.short	0x0002
        /*0042*/ 	.short	0x0010
        /*0044*/ 	.byte	0x00, 0xf5, 0x21, 0x00


	//----- nvinfo : EIATTR_KPARAM_INFO
	.align		4
.L_41:
        /*0048*/ 	.byte	0x04, 0x17
        /*004a*/ 	.short	(.L_43 - .L_42)
.L_42:
        /*004c*/ 	.word	0x00000000
        /*0050*/ 	.short	0x0001
        /*0052*/ 	.short	0x0008
        /*0054*/ 	.byte	0x00, 0xf5, 0x21, 0x00


	//----- nvinfo : EIATTR_KPARAM_INFO
	.align		4
.L_43:
        /*0058*/ 	.byte	0x04, 0x17
        /*005a*/ 	.short	(.L_45 - .L_44)
.L_44:
        /*005c*/ 	.word	0x00000000
        /*0060*/ 	.short	0x0000
        /*0062*/ 	.short	0x0000
        /*0064*/ 	.byte	0x00, 0xf5, 0x21, 0x00


	//----- nvinfo : EIATTR_SPARSE_MMA_MASK
	.align		4
.L_45:
        /*0068*/ 	.byte	0x03, 0x50
        /*006a*/ 	.short	0x0000


	//----- nvinfo : EIATTR_MAXREG_COUNT
	.align		4
        /*006c*/ 	.byte	0x03, 0x1b
        /*006e*/ 	.short	0x00ff


	//----- nvinfo : EIATTR_MERCURY_ISA_VERSION
	.align		4
        /*0070*/ 	.byte	0x03, 0x5f
        /*0072*/ 	.short	0x0101


	//----- nvinfo : EIATTR_VRC_CTA_INIT_COUNT
	.align		4
        /*0074*/ 	.byte	0x02, 0x4a
	.zero		1
	.zero		1


	//----- nvinfo : EIATTR_EXIT_INSTR_OFFSETS
	.align		4
        /*0078*/ 	.byte	0x04, 0x1c
        /*007a*/ 	.short	(.L_47 - .L_46)


	//   ....[0]....
.L_46:
        /*007c*/ 	.word	0x000000c0


	//   ....[1]....
        /*0080*/ 	.word	0x000008e0


	//----- nvinfo : EIATTR_CBANK_PARAM_SIZE
	.align		4
.L_47:
        /*0084*/ 	.byte	0x03, 0x19
        /*0086*/ 	.short	0x0024


	//----- nvinfo : EIATTR_PARAM_CBANK
	.align		4
        /*0088*/ 	.byte	0x04, 0x0a
        /*008a*/ 	.short	(.L_49 - .L_48)
	.align		4
.L_48:
        /*008c*/ 	.word	index@(.nv.constant0._Z13matmul_kernelPfS_S_iii)
        /*0090*/ 	.short	0x0380
        /*0092*/ 	.short	0x0024


	//----- nvinfo : EIATTR_SW_WAR
	.align		4
.L_49:
        /*0094*/ 	.byte	0x04, 0x36
        /*0096*/ 	.short	(.L_51 - .L_50)
.L_50:
        /*0098*/ 	.word	0x00000008
.L_51:


//--------------------- .nv.callgraph             --------------------------
	.section	.nv.callgraph,"",@"SHT_CUDA_CALLGRAPH"
	.align	4
	.sectionentsize	8
	.align		4
        /*0000*/ 	.word	0x00000000
	.align		4
        /*0004*/ 	.word	0xffffffff
	.align		4
        /*0008*/ 	.word	0x00000000
	.align		4
        /*000c*/ 	.word	0xfffffffe
	.align		4
        /*0010*/ 	.word	0x00000000
	.align		4
        /*0014*/ 	.word	0xfffffffd
	.align		4
        /*0018*/ 	.word	0x00000000
	.align		4
        /*001c*/ 	.word	0xfffffffc


//--------------------- .text._Z20matmul_shared_kernelPfS_S_iii --------------------------
	.section	.text._Z20matmul_shared_kernelPfS_S_iii,"ax",@progbits
	.align	128
        .global         _Z20matmul_shared_kernelPfS_S_iii
        .type           _Z20matmul_shared_kernelPfS_S_iii,@function
        .size           _Z20matmul_shared_kernelPfS_S_iii,(.L_x_9 - _Z20matmul_shared_kernelPfS_S_iii)
        .other          _Z20matmul_shared_kernelPfS_S_iii,@"STO_CUDA_ENTRY STV_DEFAULT"
_Z20matmul_shared_kernelPfS_S_iii:
.text._Z20matmul_shared_kernelPfS_S_iii:
[----:B------:R-:W-:Y:S01]  /*0000*/  LDC R1, c[0x0][0x37c] ;  /* 0x0000df00ff017b82 */ /* 0x000fe20000000800 */
[----:B------:R-:W0:Y:S01]  /*0010*/  S2R R13, SR_TID.Y ;  /* 0x00000000000d7919 */ /* 0x000e220000002200 */
[----:B------:R-:W1:Y:S01]  /*0020*/  LDCU UR7, c[0x0][0x3a0] ;  /* 0x00007400ff0777ac */ /* 0x000e620008000800 */
[----:B------:R-:W-:Y:S01]  /*0030*/  HFMA2 R23, -RZ, RZ, 0, 0 ;  /* 0x00000000ff177431 */ /* 0x000fe200000001ff */
[----:B------:R-:W0:Y:S01]  /*0040*/  S2R R0, SR_CTAID.Y ;  /* 0x0000000000007919 */ /* 0x000e220000002600 */
[----:B------:R-:W2:Y:S01]  /*0050*/  LDCU.64 UR10, c[0x0][0x358] ;  /* 0x00006b00ff0a77ac */ /* 0x000ea20008000a00 */
[----:B------:R-:W3:Y:S01]  /*0060*/  S2R R15, SR_TID.X ;  /* 0x00000000000f7919 */ /* 0x000ee20000002100 */
[----:B------:R-:W3:Y:S01]  /*0070*/  S2R R6, SR_CTAID.X ;  /* 0x0000000000067919 */ /* 0x000ee20000002500 */
[----:B-1----:R-:W-:Y:S01]  /*0080*/  UISETP.GE.AND UP0, UPT, UR7, 0x1, UPT ;  /* 0x000000010700788c */ /* 0x002fe2000bf06270 */
[----:B0-----:R-:W-:Y:S02]  /*0090*/  LEA R0, R0, R13, 0x4 ;  /* 0x0000000d00007211 */ /* 0x001fe400078e20ff */
[----:B---3--:R-:W-:-:S06]  /*00a0*/  LEA R3, R6, R15, 0x4 ;  /* 0x0000000f06037211 */ /* 0x008fcc00078e20ff */
[----:B--2---:R-:W-:Y:S05]  /*00b0*/  BRA.U !UP0, `(.L_x_0) ;  /* 0x0000000d082c7547 */ /* 0x004fea000b800000 */
[----:B------:R-:W0:Y:S01]  /*00c0*/  S2UR UR6, SR_CgaCtaId ;  /* 0x00000000000679c3 */ /* 0x000e220000008800 */
[----:B------:R-:W-:Y:S01]  /*00d0*/  UMOV UR4, 0x400 ;  /* 0x0000040000047882 */ /* 0x000fe20000000000 */
[----:B------:R-:W-:Y:S01]  /*00e0*/  UISETP.GE.U32.AND UP0, UPT, UR7, 0x11, UPT ;  /* 0x000000110700788c */ /* 0x000fe2000bf06070 */
[----:B------:R-:W-:Y:S01]  /*00f0*/  MOV R23, RZ ;  /* 0x000000ff00177202 */ /* 0x000fe20000000f00 */
[----:B------:R-:W-:Y:S02]  /*0100*/  UIADD3 UR5, UPT, UPT, UR4, 0x400, URZ ;  /* 0x0000040004057890 */ /* 0x000fe4000fffe0ff */
[----:B------:R-:W-:Y:S02]  /*0110*/  UIADD3 UR8, UPT, UPT, UR7, -0x1, URZ ;  /* 0xffffffff07087890 */ /* 0x000fe4000fffe0ff */
[----:B0-----:R-:W-:Y:S02]  /*0120*/  ULEA UR4, UR6, UR4, 0x18 ;  /* 0x0000000406047291 */ /* 0x001fe4000f8ec0ff */
[----:B------:R-:W-:-:S04]  /*0130*/  ULEA UR5, UR6, UR5, 0x18 ;  /* 0x0000000506057291 */ /* 0x000fc8000f8ec0ff */
[----:B------:R-:W-:Y:S01]  /*0140*/  LEA R2, R13, UR4, 0x6 ;  /* 0x000000040d027c11 */ /* 0x000fe2000f8e30ff */
[----:B------:R-:W-:Y:S01]  /*0150*/  UMOV UR4, URZ ;  /* 0x000000ff00047c82 */ /* 0x000fe20008000000 */
[C---:B------:R-:W-:Y:S02]  /*0160*/  LEA R16, R15.reuse, UR5, 0x2 ;  /* 0x000000050f107c11 */ /* 0x040fe4000f8e10ff */
[----:B------:R-:W-:Y:S02]  /*0170*/  LEA R22, R15, R2, 0x2 ;  /* 0x000000020f167211 */ /* 0x000fe400078e10ff */
[----:B------:R-:W-:Y:S01]  /*0180*/  LEA R20, R13, R16, 0x6 ;  /* 0x000000100d147211 */ /* 0x000fe200078e30ff */
[----:B------:R-:W-:Y:S06]  /*0190*/  BRA.U !UP0, `(.L_x_1) ;  /* 0x0000000908047547 */ /* 0x000fec000b800000 */
[----:B------:R-:W0:Y:S01]  /*01a0*/  LDCU.64 UR12, c[0x0][0x398] ;  /* 0x00007300ff0c77ac */ /* 0x000e220008000a00 */
[----:B------:R-:W1:Y:S01]  /*01b0*/  LDC R12, c[0x0][0x39c] ;  /* 0x0000e700ff0c7b82 */ /* 0x000e620000000800 */
[----:B------:R-:W-:Y:S01]  /*01c0*/  IADD3 R4, PT, PT, R13, 0x10, RZ ;  /* 0x000000100d047810 */ /* 0x000fe20007ffe0ff */
[----:B------:R-:W-:Y:S01]  /*01d0*/  IMAD R18, R0, UR7, R15 ;  /* 0x0000000700127c24 */ /* 0x000fe2000f8e020f */
[----:B------:R-:W-:Y:S01]  /*01e0*/  ULEA.HI UR4, UR8, 0x1, URZ, 0x1c ;  /* 0x0000000108047891 */ /* 0x000fe2000f8fe0ff */
[----:B------:R-:W-:Y:S01]  /*01f0*/  MOV R23, RZ ;  /* 0x000000ff00177202 */ /* 0x000fe20000000f00 */
[----:B------:R-:W2:Y:S01]  /*0200*/  LDCU UR6, c[0x0][0x3a0] ;  /* 0x00007400ff0677ac */ /* 0x000ea20008000800 */
[----:B------:R-:W-:Y:S02]  /*0210*/  MOV R17, R15 ;  /* 0x0000000f00117202 */ /* 0x000fe40000000f00 */
[----:B------:R-:W3:Y:S01]  /*0220*/  LDC.64 R24, c[0x0][0x380] ;  /* 0x0000e000ff187b82 */ /* 0x000ee20000000a00 */
[----:B------:R-:W-:Y:S01]  /*0230*/  ULOP3.LUT UR4, UR4, 0x1ffffffe, URZ, 0xc0, !UPT ;  /* 0x1ffffffe04047892 */ /* 0x000fe2000f8ec0ff */
[----:B------:R-:W-:Y:S01]  /*0240*/  MOV R14, R13 ;  /* 0x0000000d000e7202 */ /* 0x000fe20000000f00 */
[----:B------:R-:W-:-:S02]  /*0250*/  UMOV UR5, 0x10 ;  /* 0x0000001000057882 */ /* 0x000fc40000000000 */
[----:B------:R-:W-:Y:S01]  /*0260*/  UIADD3 UR4, UPT, UPT, -UR4, URZ, URZ ;  /* 0x000000ff04047290 */ /* 0x000fe2000fffe1ff */
[--C-:B0-----:R-:W-:Y:S01]  /*0270*/  IMAD R4, R4, UR13, R15.reuse ;  /* 0x0000000d04047c24 */ /* 0x101fe2000f8e020f */
[----:B------:R-:W-:Y:S01]  /*0280*/  ISETP.GE.AND P1, PT, R0, UR12, PT ;  /* 0x0000000c00007c0c */ /* 0x000fe2000bf26270 */
[----:B------:R-:W-:-:S03]  /*0290*/  IMAD R19, R13, UR13, R15 ;  /* 0x0000000d0d137c24 */ /* 0x000fc6000f8e020f */
[C---:B------:R-:W-:Y:S02]  /*02a0*/  LEA R21, R6.reuse, R4, 0x4 ;  /* 0x0000000406157211 */ /* 0x040fe400078e20ff */
[----:B--2---:R-:W-:-:S07]  /*02b0*/  LEA R19, R6, R19, 0x4 ;  /* 0x0000001306137211 */ /* 0x004fce00078e20ff */
.L_x_2:
[----:B-1----:R-:W-:Y:S01]  /*02c0*/  ISETP.GE.AND P0, PT, R3, R12, PT ;  /* 0x0000000c0300720c */ /* 0x002fe20003f06270 */
[----:B------:R-:W-:Y:S01]  /*02d0*/  UMOV UR7, UR6 ;  /* 0x0000000600077c82 */ /* 0x000fe20008000000 */
[----:B------:R-:W-:Y:S01]  /*02e0*/  HFMA2 R6, -RZ, RZ, 0, 0 ;  /* 0x00000000ff067431 */ /* 0x000fe200000001ff */
[----:B------:R-:W-:Y:S01]  /*02f0*/  ISETP.GE.OR P2, PT, R17, UR7, P1 ;  /* 0x0000000711007c0c */ /* 0x000fe20008f46670 */
[----:B---3--:R-:W-:Y:S01]  /*0300*/  IMAD.WIDE R26, R18, 0x4, R24 ;  /* 0x00000004121a7825 */ /* 0x008fe200078e0218 */
[----:B------:R-:W-:Y:S02]  /*0310*/  ISETP.GE.OR P3, PT, R14, UR7, P0 ;  /* 0x000000070e007c0c */ /* 0x000fe40008766670 */
[----:B------:R-:W-:-:S09]  /*0320*/  MOV R29, RZ ;  /* 0x000000ff001d7202 */ /* 0x000fd20000000f00 */
[----:B------:R-:W2:Y:S02]  /*0330*/  @!P2 LDG.E R29, desc[UR10][R26.64] ;  /* 0x0000000a1a1da981 */ /* 0x000ea4000c1e1900 */
[----:B------:R-:W0:Y:S02]  /*0340*/  @!P3 LDC.64 R4, c[0x0][0x388] ;  /* 0x0000e200ff04bb82 */ /* 0x000e240000000a00 */
[----:B0-----:R-:W-:-:S05]  /*0350*/  @!P3 IMAD.WIDE R4, R19, 0x4, R4 ;  /* 0x000000041304b825 */ /* 0x001fca00078e0204 */
[----:B------:R-:W3:Y:S04]  /*0360*/  @!P3 LDG.E R6, desc[UR10][R4.64] ;  /* 0x0000000a0406b981 */ /* 0x000ee8000c1e1900 */
[----:B--2---:R-:W-:Y:S04]  /*0370*/  STS [R22], R29 ;  /* 0x0000001d16007388 */ /* 0x004fe80000000800 */
[----:B---3--:R-:W-:Y:S01]  /*0380*/  STS [R20], R6 ;  /* 0x0000000614007388 */ /* 0x008fe20000000800 */
[----:B------:R-:W-:Y:S06]  /*0390*/  BAR.SYNC.DEFER_BLOCKING 0x0 ;  /* 0x0000000000007b1d */ /* 0x000fec0000010000 */
[----:B------:R-:W-:Y:S04]  /*03a0*/  LDS R28, [R16] ;  /* 0x00000000101c7984 */ /* 0x000fe80000000800 */
[----:B------:R-:W0:Y:S04]  /*03b0*/  LDS.128 R8, [R2] ;  /* 0x0000000002087984 */ /* 0x000e280000000c00 */
[----:B------:R-:W1:Y:S04]  /*03c0*/  LDS R5, [R16+0x40] ;  /* 0x0000400010057984 */ /* 0x000e680000000800 */
[----:B------:R-:W2:Y:S04]  /*03d0*/  LDS R7, [R16+0x80] ;  /* 0x0000800010077984 */ /* 0x000ea80000000800 */
[----:B------:R-:W-:Y:S01]  /*03e0*/  LDS R29, [R16+0x140] ;  /* 0x00014000101d7984 */ /* 0x000fe20000000800 */
[----:B0-----:R-:W-:-:S03]  /*03f0*/  FFMA R28, R8, R28, R23 ;  /* 0x0000001c081c7223 */ /* 0x001fc60000000017 */
[----:B------:R-:W0:Y:S01]  /*0400*/  LDS R8, [R16+0xc0] ;  /* 0x0000c00010087984 */ /* 0x000e220000000800 */
[----:B-1----:R-:W-:-:S03]  /*0410*/  FFMA R28, R5, R9, R28 ;  /* 0x00000009051c7223 */ /* 0x002fc6000000001c */
[----:B------:R-:W-:Y:S01]  /*0420*/  LDS R9, [R16+0x100] ;  /* 0x0001000010097984 */ /* 0x000fe20000000800 */
[----:B--2---:R-:W-:-:S03]  /*0430*/  FFMA R23, R7, R10, R28 ;  /* 0x0000000a07177223 */ /* 0x004fc6000000001c */
[----:B------:R-:W1:Y:S01]  /*0440*/  LDS.128 R4, [R2+0x10] ;  /* 0x0000100002047984 */ /* 0x000e620000000c00 */
[----:B0-----:R-:W-:-:S03]  /*0450*/  FFMA R23, R8, R11, R23 ;  /* 0x0000000b08177223 */ /* 0x001fc60000000017 */
[----:B------:R-:W0:Y:S01]  /*0460*/  LDS R11, [R16+0x180] ;  /* 0x00018000100b7984 */ /* 0x000e220000000800 */
[----:B-1----:R-:W-:-:S03]  /*0470*/  FFMA R8, R4, R9, R23 ;  /* 0x0000000904087223 */ /* 0x002fc60000000017 */
[----:B------:R-:W1:Y:S01]  /*0480*/  LDS R4, [R16+0x1c0] ;  /* 0x0001c00010047984 */ /* 0x000e620000000800 */
[----:B------:R-:W-:-:S03]  /*0490*/  FFMA R8, R29, R5, R8 ;  /* 0x000000051d087223 */ /* 0x000fc60000000008 */
[----:B------:R-:W-:Y:S04]  /*04a0*/  LDS R5, [R16+0x200] ;  /* 0x0002000010057984 */ /* 0x000fe80000000800 */
[----:B------:R-:W-:Y:S01]  /*04b0*/  LDS R29, [R16+0x240] ;  /* 0x00024000101d7984 */ /* 0x000fe20000000800 */
[----:B0-----:R-:W-:-:S03]  /*04c0*/  FFMA R23, R11, R6, R8 ;  /* 0x000000060b177223 */ /* 0x001fc60000000008 */
[----:B------:R-:W0:Y:S01]  /*04d0*/  LDS.128 R8, [R2+0x20] ;  /* 0x0000200002087984 */ /* 0x000e220000000c00 */
[----:B-1----:R-:W-:-:S03]  /*04e0*/  FFMA R23, R4, R7, R23 ;  /* 0x0000000704177223 */ /* 0x002fc60000000017 */
[----:B------:R-:W1:Y:S01]  /*04f0*/  LDS R7, [R16+0x280] ;  /* 0x0002800010077984 */ /* 0x000e620000000800 */
[----:B0-----:R-:W-:-:S03]  /*0500*/  FFMA R4, R8, R5, R23 ;  /* 0x0000000508047223 */ /* 0x001fc60000000017 */
[----:B------:R-:W0:Y:S01]  /*0510*/  LDS R8, [R16+0x2c0] ;  /* 0x0002c00010087984 */ /* 0x000e220000000800 */
[----:B------:R-:W-:-:S03]  /*0520*/  FFMA R4, R29, R9, R4 ;  /* 0x000000091d047223 */ /* 0x000fc60000000004 */
[----:B------:R-:W-:Y:S01]  /*0530*/  LDS R9, [R16+0x300] ;  /* 0x0003000010097984 */ /* 0x000fe20000000800 */
[----:B-1----:R-:W-:-:S03]  /*0540*/  FFMA R23, R7, R10, R4 ;  /* 0x0000000a07177223 */ /* 0x002fc60000000004 */
[----:B------:R-:W1:Y:S01]  /*0550*/  LDS.128 R4, [R2+0x30] ;  /* 0x0000300002047984 */ /* 0x000e620000000c00 */
[----:B------:R-:W-:Y:S02]  /*0560*/  HFMA2 R29, -RZ, RZ, 0, 0 ;  /* 0x00000000ff1d7431 */ /* 0x000fe400000001ff */
[----:B0-----:R-:W-:Y:S02]  /*0570*/  FFMA R11, R8, R11, R23 ;  /* 0x0000000b080b7223 */ /* 0x001fe40000000017 */
[----:B------:R-:W0:Y:S02]  /*0580*/  LDS R23, [R16+0x340] ;  /* 0x0003400010177984 */ /* 0x000e240000000800 */
[----:B-1----:R-:W-:Y:S02]  /*0590*/  FFMA R10, R4, R9, R11 ;  /* 0x00000009040a7223 */ /* 0x002fe4000000000b */
[----:B------:R-:W1:Y:S04]  /*05a0*/  LDS R11, [R16+0x380] ;  /* 0x00038000100b7984 */ /* 0x000e680000000800 */
[----:B------:R-:W2:Y:S01]  /*05b0*/  LDS R4, [R16+0x3c0] ;  /* 0x0003c00010047984 */ /* 0x000ea20000000800 */
[----:B------:R-:W-:Y:S01]  /*05c0*/  IADD3 R8, PT, PT, R17, 0x10, RZ ;  /* 0x0000001011087810 */ /* 0x000fe20007ffe0ff */
[----:B------:R-:W-:Y:S03]  /*05d0*/  BAR.SYNC.DEFER_BLOCKING 0x0 ;  /* 0x0000000000007b1d */ /* 0x000fe60000010000 */
[----:B------:R-:W-:-:S13]  /*05e0*/  ISETP.GE.OR P2, PT, R8, UR7, P1 ;  /* 0x0000000708007c0c */ /* 0x000fda0008f46670 */
[----:B------:R-:W3:Y:S01]  /*05f0*/  @!P2 LDG.E R29, desc[UR10][R26.64+0x40] ;  /* 0x0000400a1a1da981 */ /* 0x000ee2000c1e1900 */
[----:B------:R-:W-:-:S04]  /*0600*/  IADD3 R8, PT, PT, R14, 0x10, RZ ;  /* 0x000000100e087810 */ /* 0x000fc80007ffe0ff */
[----:B------:R-:W-:-:S13]  /*0610*/  ISETP.GE.OR P0, PT, R8, UR7, P0 ;  /* 0x0000000708007c0c */ /* 0x000fda0008706670 */
[----:B------:R-:W4:Y:S01]  /*0620*/  @!P0 LDC.64 R8, c[0x0][0x388] ;  /* 0x0000e200ff088b82 */ /* 0x000f220000000a00 */
[----:B---3--:R4:W-:Y:S02]  /*0630*/  STS [R22], R29 ;  /* 0x0000001d16007388 */ /* 0x0089e40000000800 */
[----:B----4-:R-:W-:Y:S01]  /*0640*/  @!P0 IMAD.WIDE R28, R21, 0x4, R8 ;  /* 0x00000004151c8825 */ /* 0x010fe200078e0208 */
[----:B------:R-:W-:-:S06]  /*0650*/  MOV R9, RZ ;  /* 0x000000ff00097202 */ /* 0x000fcc0000000f00 */
[----:B------:R-:W3:Y:S01]  /*0660*/  @!P0 LDG.E R9, desc[UR10][R28.64] ;  /* 0x0000000a1c098981 */ /* 0x000ee2000c1e1900 */
[----:B0-----:R-:W-:-:S04]  /*0670*/  FFMA R10, R23, R5, R10 ;  /* 0x00000005170a7223 */ /* 0x001fc8000000000a */
[----:B-1----:R-:W-:-:S04]  /*0680*/  FFMA R27, R11, R6, R10 ;  /* 0x000000060b1b7223 */ /* 0x002fc8000000000a */
[----:B--2---:R-:W-:Y:S01]  /*0690*/  FFMA R7, R4, R7, R27 ;  /* 0x0000000704077223 */ /* 0x004fe2000000001b */
[----:B------:R-:W-:-:S04]  /*06a0*/  UIADD3 UR4, UPT, UPT, UR4, 0x2, URZ ;  /* 0x0000000204047890 */ /* 0x000fc8000fffe0ff */
[----:B------:R-:W-:Y:S01]  /*06b0*/  UISETP.NE.AND UP0, UPT, UR4, URZ, UPT ;  /* 0x000000ff0400728c */ /* 0x000fe2000bf05270 */
[----:B------:R-:W-:Y:S02]  /*06c0*/  IADD3 R18, PT, PT, R18, 0x20, RZ ;  /* 0x0000002012127810 */ /* 0x000fe40007ffe0ff */
[----:B------:R-:W-:Y:S02]  /*06d0*/  IADD3 R14, PT, PT, R14, 0x20, RZ ;  /* 0x000000200e0e7810 */ /* 0x000fe40007ffe0ff */
[----:B------:R-:W-:Y:S02]  /*06e0*/  IADD3 R17, PT, PT, R17, 0x20, RZ ;  /* 0x0000002011117810 */ /* 0x000fe40007ffe0ff */
[C---:B------:R-:W-:Y:S02]  /*06f0*/  LEA R19, R12.reuse, R19, 0x5 ;  /* 0x000000130c137211 */ /* 0x040fe400078e28ff */
[----:B------:R-:W-:Y:S01]  /*0700*/  LEA R21, R12, R21, 0x5 ;  /* 0x000000150c157211 */ /* 0x000fe200078e28ff */
[----:B------:R-:W-:Y:S01]  /*0710*/  UIADD3 UR5, UPT, UPT, UR5, 0x20, URZ ;  /* 0x0000002005057890 */ /* 0x000fe2000fffe0ff */
[----:B---3--:R-:W-:Y:S01]  /*0720*/  STS [R20], R9 ;  /* 0x0000000914007388 */ /* 0x008fe20000000800 */
[----:B------:R-:W-:Y:S06]  /*0730*/  BAR.SYNC.DEFER_BLOCKING 0x0 ;  /* 0x0000000000007b1d */ /* 0x000fec0000010000 */
[----:B------:R-:W-:Y:S04]  /*0740*/  LDS R5, [R16] ;  /* 0x0000000010057984 */ /* 0x000fe80000000800 */
[----:B------:R-:W0:Y:S04]  /*0750*/  LDS.128 R8, [R2] ;  /* 0x0000000002087984 */ /* 0x000e280000000c00 */
[----:B------:R-:W1:Y:S04]  /*0760*/  LDS R6, [R16+0x40] ;  /* 0x0000400010067984 */ /* 0x000e680000000800 */
[----:B------:R-:W2:Y:S04]  /*0770*/  LDS R23, [R16+0x80] ;  /* 0x0000800010177984 */ /* 0x000ea80000000800 */
[----:B------:R-:W3:Y:S04]  /*0780*/  LDS R26, [R16+0xc0] ;  /* 0x0000c000101a7984 */ /* 0x000ee80000000800 */
[----:B------:R-:W-:Y:S01]  /*0790*/  LDS R29, [R16+0x140] ;  /* 0x00014000101d7984 */ /* 0x000fe20000000800 */
[----:B0-----:R-:W-:-:S04]  /*07a0*/  FFMA R8, R8, R5, R7 ;  /* 0x0000000508087223 */ /* 0x001fc80000000007 */
[----:B-1----:R-:W-:Y:S02]  /*07b0*/  FFMA R6, R6, R9, R8 ;  /* 0x0000000906067223 */ /* 0x002fe40000000008 */
[----:B------:R-:W-:Y:S02]  /*07c0*/  LDS R9, [R16+0x100] ;  /* 0x0001000010097984 */ /* 0x000fe40000000800 */
[----:B--2---:R-:W-:Y:S02]  /*07d0*/  FFMA R27, R23, R10, R6 ;  /* 0x0000000a171b7223 */ /* 0x004fe40000000006 */
[----:B------:R-:W0:Y:S04]  /*07e0*/  LDS.128 R4, [R2+0x10] ;  /* 0x0000100002047984 */ /* 0x000e280000000c00 */
[----:B------:R-:W1:Y:S01]  /*07f0*/  LDS R23, [R16+0x180] ;  /* 0x0001800010177984 */ /* 0x000e620000000800 */
[----:B---3--:R-:W-:-:S03]  /*0800*/  FFMA R11, R26, R11, R27 ;  /* 0x0000000b1a0b7223 */ /* 0x008fc6000000001b */
[----:B------:R-:W2:Y:S01]  /*0810*/  LDS R26, [R16+0x1c0] ;  /* 0x0001c000101a7984 */ /* 0x000ea20000000800 */
[----:B0-----:R-:W-:-:S03]  /*0820*/  FFMA R4, R4, R9, R11 ;  /* 0x0000000904047223 */ /* 0x001fc6000000000b */
[----:B------:R-:W-:Y:S01]  /*0830*/  LDS.128 R8, [R2+0x20] ;  /* 0x0000200002087984 */ /* 0x000fe20000000c00 */
[----:B------:R-:W-:-:S03]  /*0840*/  FFMA R4, R29, R5, R4 ;  /* 0x000000051d047223 */ /* 0x000fc60000000004 */
[----:B------:R-:W0:Y:S04]  /*0850*/  LDS R5, [R16+0x200] ;  /* 0x0002000010057984 */ /* 0x000e280000000800 */
[----:B------:R-:W3:Y:S01]  /*0860*/  LDS R29, [R16+0x240] ;  /* 0x00024000101d7984 */ /* 0x000ee20000000800 */
[----:B-1----:R-:W-:-:S03]  /*0870*/  FFMA R27, R23, R6, R4 ;  /* 0x00000006171b7223 */ /* 0x002fc60000000004 */
[----:B------:R-:W1:Y:S01]  /*0880*/  LDS R23, [R16+0x280] ;  /* 0x0002800010177984 */ /* 0x000e620000000800 */
[----:B--2---:R-:W-:-:S03]  /*0890*/  FFMA R7, R26, R7, R27 ;  /* 0x000000071a077223 */ /* 0x004fc6000000001b */
[----:B------:R-:W2:Y:S04]  /*08a0*/  LDS R26, [R16+0x2c0] ;  /* 0x0002c000101a7984 */ /* 0x000ea80000000800 */
[----:B------:R-:W-:Y:S01]  /*08b0*/  LDS R27, [R16+0x340] ;  /* 0x00034000101b7984 */ /* 0x000fe20000000800 */
[----:B0-----:R-:W-:-:S03]  /*08c0*/  FFMA R8, R8, R5, R7 ;  /* 0x0000000508087223 */ /* 0x001fc60000000007 */
[----:B------:R-:W-:Y:S01]  /*08d0*/  LDS.128 R4, [R2+0x30] ;  /* 0x0000300002047984 */ /* 0x000fe20000000c00 */
[----:B---3--:R-:W-:-:S03]  /*08e0*/  FFMA R8, R29, R9, R8 ;  /* 0x000000091d087223 */ /* 0x008fc60000000008 */
[----:B------:R-:W0:Y:S01]  /*08f0*/  LDS R9, [R16+0x300] ;  /* 0x0003000010097984 */ /* 0x000e220000000800 */
[----:B-1----:R-:W-:-:S03]  /*0900*/  FFMA R23, R23, R10, R8 ;  /* 0x0000000a17177223 */ /* 0x002fc60000000008 */
[----:B------:R-:W1:Y:S01]  /*0910*/  LDS R8, [R16+0x380] ;  /* 0x0003800010087984 */ /* 0x000e620000000800 */
[----:B--2---:R-:W-:-:S03]  /*0920*/  FFMA R11, R26, R11, R23 ;  /* 0x0000000b1a0b7223 */ /* 0x004fc60000000017 */
[----:B------:R-:W2:Y:S01]  /*0930*/  LDS R23, [R16+0x3c0] ;  /* 0x0003c00010177984 */ /* 0x000ea20000000800 */
[----:B0-----:R-:W-:-:S04]  /*0940*/  FFMA R4, R4, R9, R11 ;  /* 0x0000000904047223 */ /* 0x001fc8000000000b */
[----:B------:R-:W-:-:S04]  /*0950*/  FFMA R5, R27, R5, R4 ;  /* 0x000000051b057223 */ /* 0x000fc80000000004 */
[----:B-1----:R-:W-:-:S04]  /*0960*/  FFMA R6, R8, R6, R5 ;  /* 0x0000000608067223 */ /* 0x002fc80000000005 */
[----:B--2---:R-:W-:Y:S01]  /*0970*/  FFMA R23, R23, R7, R6 ;  /* 0x0000000717177223 */ /* 0x004fe20000000006 */
[----:B------:R-:W-:Y:S06]  /*0980*/  BAR.SYNC.DEFER_BLOCKING 0x0 ;  /* 0x0000000000007b1d */ /* 0x000fec0000010000 */
[----:B------:R-:W-:Y:S05]  /*0990*/  BRA.U UP0, `(.L_x_2) ;  /* 0xfffffff900487547 */ /* 0x000fea000b83ffff */
[----:B------:R-:W-:-:S12]  /*09a0*/  UIADD3 UR4, UPT, UPT, UR5, -0x10, URZ ;  /* 0xfffffff005047890 */ /* 0x000fd8000fffe0ff */
.L_x_1:
[----:B------:R-:W-:-:S09]  /*09b0*/  ULOP3.LUT UP0, URZ, UR8, 0x10, URZ, 0xc0, !UPT ;  /* 0x0000001008ff7892 */ /* 0x000fd2000f80c0ff */
[----:B------:R-:W-:Y:S05]  /*09c0*/  BRA.U UP0, `(.L_x_0) ;  /* 0x0000000100e87547 */ /* 0x000fea000b800000 */
[----:B------:R-:W0:Y:S01]  /*09d0*/  LDCU UR5, c[0x0][0x398] ;  /* 0x00007300ff0577ac */ /* 0x000e220008000800 */
[----:B------:R-:W-:Y:S01]  /*09e0*/  IADD3 R7, PT, PT, R15, UR4, RZ ;  /* 0x000000040f077c10 */ /* 0x000fe2000fffe0ff */
[----:B------:R-:W-:Y:S01]  /*09f0*/  HFMA2 R15, -RZ, RZ, 0, 0 ;  /* 0x00000000ff0f7431 */ /* 0x000fe200000001ff */
[----:B------:R-:W-:Y:S01]  /*0a00*/  IADD3 R6, PT, PT, R13, UR4, RZ ;  /* 0x000000040d067c10 */ /* 0x000fe2000fffe0ff */
[----:B------:R-:W1:Y:S01]  /*0a10*/  LDCU UR6, c[0x0][0x39c] ;  /* 0x00007380ff0677ac */ /* 0x000e620008000800 */
[----:B------:R-:W-:Y:S02]  /*0a20*/  ISETP.GE.AND P0, PT, R7, UR7, PT ;  /* 0x0000000707007c0c */ /* 0x000fe4000bf06270 */
[----:B------:R-:W-:Y:S02]  /*0a30*/  ISETP.GE.AND P1, PT, R6, UR7, PT ;  /* 0x0000000706007c0c */ /* 0x000fe4000bf26270 */
[----:B------:R-:W-:Y:S02]  /*0a40*/  MOV R25, RZ ;  /* 0x000000ff00197202 */ /* 0x000fe40000000f00 */
[----:B0-----:R-:W-:-:S02]  /*0a50*/  ISETP.GE.OR P0, PT, R0, UR5, P0 ;  /* 0x0000000500007c0c */ /* 0x001fc40008706670 */
[----:B-1----:R-:W-:-:S11]  /*0a60*/  ISETP.GE.OR P1, PT, R3, UR6, P1 ;  /* 0x0000000603007c0c */ /* 0x002fd60008f26670 */
[----:B------:R-:W0:Y:S01]  /*0a70*/  @!P0 LDC.64 R8, c[0x0][0x380] ;  /* 0x0000e000ff088b82 */ /* 0x000e220000000a00 */
[----:B------:R-:W-:Y:S02]  /*0a80*/  @!P0 IMAD R7, R0, UR7, R7 ;  /* 0x0000000700078c24 */ /* 0x000fe4000f8e0207 */
[----:B------:R-:W-:-:S05]  /*0a90*/  @!P1 IMAD R13, R6, UR6, R3 ;  /* 0x00000006060d9c24 */ /* 0x000fca000f8e0203 */
[----:B------:R-:W1:Y:S01]  /*0aa0*/  @!P1 LDC.64 R4, c[0x0][0x388] ;  /* 0x0000e200ff049b82 */ /* 0x000e620000000a00 */
[----:B0-----:R-:W-:-:S05]  /*0ab0*/  @!P0 IMAD.WIDE R8, R7, 0x4, R8 ;  /* 0x0000000407088825 */ /* 0x001fca00078e0208 */
[----:B------:R-:W2:Y:S01]  /*0ac0*/  @!P0 LDG.E R15, desc[UR10][R8.64] ;  /* 0x0000000a080f8981 */ /* 0x000ea2000c1e1900 */
[----:B-1----:R-:W-:-:S05]  /*0ad0*/  @!P1 IMAD.WIDE R12, R13, 0x4, R4 ;  /* 0x000000040d0c9825 */ /* 0x002fca00078e0204 */
        /* <DEDUP_REMOVED lines=8> */
[----:B------:R-:W3:Y:S04]  /*0b60*/  LDS R26, [R16+0xc0] ;  /* 0x0000c000101a7984 */ /* 0x000ee80000000800 */
[----:B------:R-:W-:Y:S04]  /*0b70*/  LDS R17, [R16+0x100] ;  /* 0x0001000010117984 */ /* 0x000fe80000000800 */
[----:B------:R-:W4:Y:S04]  /*0b80*/  LDS.128 R8, [R2+0x10] ;  /* 0x0000100002087984 */ /* 0x000f280000000c00 */
[----:B------:R-:W5:Y:S04]  /*0b90*/  LDS R18, [R16+0x140] ;  /* 0x0001400010127984 */ /* 0x000f680000000800 */
[----:B------:R-:W5:Y:S04]  /*0ba0*/  LDS R19, [R16+0x180] ;  /* 0x0001800010137984 */ /* 0x000f680000000800 */
[----:B------:R-:W5:Y:S04]  /*0bb0*/  LDS R24, [R16+0x1c0] ;  /* 0x0001c00010187984 */ /* 0x000f680000000800 */
[----:B------:R-:W-:Y:S01]  /*0bc0*/  LDS R25, [R16+0x200] ;  /* 0x0002000010197984 */ /* 0x000fe20000000800 */
[----:B0-----:R-:W-:-:S03]  /*0bd0*/  FFMA R20, R4, R14, R23 ;  /* 0x0000000e04147223 */ /* 0x001fc60000000017 */
[----:B------:R-:W0:Y:S01]  /*0be0*/  LDS.128 R12, [R2+0x20] ;  /* 0x00002000020c7984 */ /* 0x000e220000000c00 */
[----:B-1----:R-:W-:-:S03]  /*0bf0*/  FFMA R20, R27, R5, R20 ;  /* 0x000000051b147223 */ /* 0x002fc60000000014 */
[----:B------:R-:W1:Y:S01]  /*0c00*/  LDS R4, [R16+0x240] ;  /* 0x0002400010047984 */ /* 0x000e620000000800 */
[----:B--2---:R-:W-:-:S03]  /*0c10*/  FFMA R21, R21, R6, R20 ;  /* 0x0000000615157223 */ /* 0x004fc60000000014 */
[----:B------:R-:W2:Y:S04]  /*0c20*/  LDS R5, [R16+0x280] ;  /* 0x0002800010057984 */ /* 0x000ea80000000800 */
[----:B------:R-:W2:Y:S01]  /*0c30*/  LDS R6, [R16+0x2c0] ;  /* 0x0002c00010067984 */ /* 0x000ea20000000800 */
[----:B---3--:R-:W-:-:S03]  /*0c40*/  FFMA R27, R26, R7, R21 ;  /* 0x000000071a1b7223 */ /* 0x008fc60000000015 */
[----:B------:R-:W-:Y:S04]  /*0c50*/  LDS R7, [R16+0x300] ;  /* 0x0003000010077984 */ /* 0x000fe80000000800 */
[----:B------:R-:W3:Y:S01]  /*0c60*/  LDS.128 R20, [R2+0x30] ;  /* 0x0000300002147984 */ /* 0x000ee20000000c00 */
[----:B----4-:R-:W-:-:S03]  /*0c70*/  FFMA R27, R8, R17, R27 ;  /* 0x00000011081b7223 */ /* 0x010fc6000000001b */
[----:B------:R-:W4:Y:S04]  /*0c80*/  LDS R26, [R16+0x340] ;  /* 0x00034000101a7984 */ /* 0x000f280000000800 */
[----:B------:R-:W4:Y:S01]  /*0c90*/  LDS R17, [R16+0x380] ;  /* 0x0003800010117984 */ /* 0x000f220000000800 */
[----:B-----5:R-:W-:-:S03]  /*0ca0*/  FFMA R18, R18, R9, R27 ;  /* 0x0000000912127223 */ /* 0x020fc6000000001b */
[----:B------:R-:W5:Y:S01]  /*0cb0*/  LDS R8, [R16+0x3c0] ;  /* 0x0003c00010087984 */ /* 0x000f620000000800 */
[----:B------:R-:W-:-:S04]  /*0cc0*/  FFMA R19, R19, R10, R18 ;  /* 0x0000000a13137223 */ /* 0x000fc80000000012 */
[----:B------:R-:W-:-:S04]  /*0cd0*/  FFMA R11, R24, R11, R19 ;  /* 0x0000000b180b7223 */ /* 0x000fc80000000013 */
[----:B0-----:R-:W-:-:S04]  /*0ce0*/  FFMA R11, R12, R25, R11 ;  /* 0x000000190c0b7223 */ /* 0x001fc8000000000b */
[----:B-1----:R-:W-:-:S04]  /*0cf0*/  FFMA R4, R4, R13, R11 ;  /* 0x0000000d04047223 */ /* 0x002fc8000000000b */
[----:B--2---:R-:W-:-:S04]  /*0d00*/  FFMA R5, R5, R14, R4 ;  /* 0x0000000e05057223 */ /* 0x004fc80000000004 */
[----:B------:R-:W-:-:S04]  /*0d10*/  FFMA R5, R6, R15, R5 ;  /* 0x0000000f06057223 */ /* 0x000fc80000000005 */
[----:B---3--:R-:W-:-:S04]  /*0d20*/  FFMA R5, R20, R7, R5 ;  /* 0x0000000714057223 */ /* 0x008fc80000000005 */
[----:B----4-:R-:W-:-:S04]  /*0d30*/  FFMA R26, R26, R21, R5 ;  /* 0x000000151a1a7223 */ /* 0x010fc80000000005 */
[----:B------:R-:W-:-:S04]  /*0d40*/  FFMA R17, R17, R22, R26 ;  /* 0x0000001611117223 */ /* 0x000fc8000000001a */
[----:B-----5:R-:W-:Y:S01]  /*0d50*/  FFMA R23, R8, R23, R17 ;  /* 0x0000001708177223 */ /* 0x020fe20000000011 */
[----:B------:R-:W-:Y:S06]  /*0d60*/  BAR.SYNC.DEFER_BLOCKING 0x0 ;  /* 0x0000000000007b1d */ /* 0x000fec0000010000 */
.L_x_0:
[----:B------:R-:W0:Y:S02]  /*0d70*/  LDCU.64 UR4, c[0x0][0x398] ;  /* 0x00007300ff0477ac */ /* 0x000e240008000a00 */
[----:B0-----:R-:W-:-:S04]  /*0d80*/  ISETP.GE.AND P0, PT, R3, UR5, PT ;  /* 0x0000000503007c0c */ /* 0x001fc8000bf06270 */
[----:B------:R-:W-:-:S13]  /*0d90*/  ISETP.GE.OR P0, PT, R0, UR4, P0 ;  /* 0x0000000400007c0c */ /* 0x000fda0008706670 */
[----:B------:R-:W-:Y:S05]  /*0da0*/  @P0 EXIT ;  /* 0x000000000000094d */ /* 0x000fea0003800000 */
[----:B------:R-:W0:Y:S01]  /*0db0*/  LDC.64 R4, c[0x0][0x390] ;  /* 0x0000e400ff047b82 */ /* 0x000e220000000a00 */
[----:B------:R-:W-:-:S04]  /*0dc0*/  IMAD R3, R0, UR5, R3 ;  /* 0x0000000500037c24 */ /* 0x000fc8000f8e0203 */
[----:B0-----:R-:W-:-:S05]  /*0dd0*/  IMAD.WIDE R2, R3, 0x4, R4 ;  /* 0x0000000403027825 */ /* 0x001fca00078e0204 */
[----:B------:R-:W-:Y:S01]  /*0de0*/  STG.E desc[UR10][R2.64], R23 ;  /* 0x0000001702007986 */ /* 0x000fe2000c10190a */
[----:B------:R-:W-:Y:S05]  /*0df0*/  EXIT ;  /* 0x000000000000794d */ /* 0x000fea0003800000 */
.L_x_3:
[----:B------:R-:W-:-:S00]  /*0e00*/  BRA `(.L_x_3) ;  /* 0xfffffffc00fc7947 */ /* 0x000fc0000383ffff */
[----:B------:R-:W-:-:S00]  /*0e10*/  NOP ;  /* 0x0000000000007918 */ /* 0x000fc00000000000 */
        /* <DEDUP_REMOVED lines=14> */
.L_x_9:


//--------------------- .text._Z13matmul_kernelPfS_S_iii --------------------------
	.section	.text._Z13matmul_kernelPfS_S_iii,"ax",@progbits
	.align	128
        .global         _Z13matmul_kernelPfS_S_iii
        .type           _Z13matmul_kernelPfS_S_iii,@function
        .size           _Z13matmul_kernelPfS_S_iii,(.L_x_10 - _Z13matmul_kernelPfS_S_iii)
        .other          _Z13matmul_kernelPfS_S_iii,@"STO_CUDA_ENTRY STV_DEFAULT"
_Z13matmul_kernelPfS_S_iii:
.text._Z13matmul_kernelPfS_S_iii:
[----:B------:R-:W-:Y:S01]  /*0000*/  LDC R1, c[0x0][0x37c] ;  /* 0x0000df00ff017b82 */ /* 0x000fe20000000800 */
[----:B------:R-:W0:Y:S07]  /*0010*/  S2R R7, SR_TID.Y ;  /* 0x0000000000077919 */ /* 0x000e2e0000002200 */
[----:B------:R-:W1:Y:S01]  /*0020*/  LDC R18, c[0x0][0x360] ;  /* 0x0000d800ff127b82 */ /* 0x000e620000000800 */
[----:B------:R-:W1:Y:S07]  /*0030*/  S2R R5, SR_TID.X ;  /* 0x0000000000057919 */ /* 0x000e6e0000002100 */
[----:B------:R-:W0:Y:S08]  /*0040*/  S2UR UR5, SR_CTAID.Y ;  /* 0x00000000000579c3 */ /* 0x000e300000002600 */
[----:B------:R-:W0:Y:S08]  /*0050*/  LDC R0, c[0x0][0x364] ;  /* 0x0000d900ff007b82 */ /* 0x000e300000000800 */
[----:B------:R-:W1:Y:S08]  /*0060*/  S2UR UR4, SR_CTAID.X ;  /* 0x00000000000479c3 */ /* 0x000e700000002500 */
[----:B------:R-:W2:Y:S01]  /*0070*/  LDC.64 R2, c[0x0][0x398] ;  /* 0x0000e600ff027b82 */ /* 0x000ea20000000a00 */
[----:B0-----:R-:W-:-:S02]  /*0080*/  IMAD R0, R0, UR5, R7 ;  /* 0x0000000500007c24 */ /* 0x001fc4000f8e0207 */
[----:B-1----:R-:W-:-:S03]  /*0090*/  IMAD R18, R18, UR4, R5 ;  /* 0x0000000412127c24 */ /* 0x002fc6000f8e0205 */
[----:B--2---:R-:W-:-:S04]  /*00a0*/  ISETP.GE.AND P0, PT, R0, R2, PT ;  /* 0x000000020000720c */ /* 0x004fc80003f06270 */
[----:B------:R-:W-:-:S13]  /*00b0*/  ISETP.GE.OR P0, PT, R18, R3, P0 ;  /* 0x000000031200720c */ /* 0x000fda0000706670 */
[----:B------:R-:W-:Y:S05]  /*00c0*/  @P0 EXIT ;  /* 0x000000000000094d */ /* 0x000fea0003800000 */
[----:B------:R-:W0:Y:S01]  /*00d0*/  LDC R19, c[0x0][0x3a0] ;  /* 0x0000e800ff137b82 */ /* 0x000e220000000800 */
[----:B------:R-:W1:Y:S01]  /*00e0*/  LDCU.64 UR4, c[0x0][0x358] ;  /* 0x00006b00ff0477ac */ /* 0x000e620008000a00 */
[----:B------:R-:W-:Y:S01]  /*00f0*/  HFMA2 R24, -RZ, RZ, 0, 0 ;  /* 0x00000000ff187431 */ /* 0x000fe200000001ff */
[----:B0-----:R-:W-:-:S13]  /*0100*/  ISETP.GE.AND P0, PT, R19, 0x1, PT ;  /* 0x000000011300780c */ /* 0x001fda0003f06270 */
[----:B-1----:R-:W-:Y:S05]  /*0110*/  @!P0 BRA `(.L_x_4) ;  /* 0x0000000400e08947 */ /* 0x002fea0003800000 */
[C---:B------:R-:W-:Y:S01]  /*0120*/  ISETP.GE.U32.AND P1, PT, R19.reuse, 0x8, PT ;  /* 0x000000081300780c */ /* 0x040fe20003f26070 */
[----:B------:R-:W-:Y:S01]  /*0130*/  IMAD R20, R0, R19, RZ ;  /* 0x0000001300147224 */ /* 0x000fe200078e02ff */
[----:B------:R-:W-:Y:S02]  /*0140*/  LOP3.LUT R27, R19, 0x7, RZ, 0xc0, !PT ;  /* 0x00000007131b7812 */ /* 0x000fe400078ec0ff */
[----:B------:R-:W-:Y:S02]  /*0150*/  MOV R24, RZ ;  /* 0x000000ff00187202 */ /* 0x000fe40000000f00 */
[----:B------:R-:W-:Y:S02]  /*0160*/  ISETP.NE.AND P0, PT, R27, RZ, PT ;  /* 0x000000ff1b00720c */ /* 0x000fe40003f05270 */
[----:B------:R-:W-:-:S05]  /*0170*/  MOV R21, RZ ;  /* 0x000000ff00157202 */ /* 0x000fca0000000f00 */
[----:B------:R-:W-:Y:S06]  /*0180*/  @!P1 BRA `(.L_x_5) ;  /* 0x0000000000c49947 */ /* 0x000fec0003800000 */
[----:B------:R-:W0:Y:S01]  /*0190*/  LDC.64 R4, c[0x0][0x380] ;  /* 0x0000e000ff047b82 */ /* 0x000e220000000a00 */
[----:B------:R-:W-:Y:S02]  /*01a0*/  LOP3.LUT R21, R19, 0x7ffffff8, RZ, 0xc0, !PT ;  /* 0x7ffffff813157812 */ /* 0x000fe400078ec0ff */
[----:B------:R-:W-:Y:S02]  /*01b0*/  MOV R24, RZ ;  /* 0x000000ff00187202 */ /* 0x000fe40000000f00 */
[----:B------:R-:W-:Y:S02]  /*01c0*/  MOV R2, R18 ;  /* 0x0000001200027202 */ /* 0x000fe40000000f00 */
[----:B------:R-:W-:Y:S01]  /*01d0*/  IADD3 R22, PT, PT, -R21, RZ, RZ ;  /* 0x000000ff15167210 */ /* 0x000fe20007ffe1ff */
[----:B0-----:R-:W-:-:S03]  /*01e0*/  IMAD.WIDE.U32 R4, R20, 0x4, R4 ;  /* 0x0000000414047825 */ /* 0x001fc600078e0004 */
[----:B------:R-:W-:-:S04]  /*01f0*/  IADD3 R6, P1, PT, R4, 0x10, RZ ;  /* 0x0000001004067810 */ /* 0x000fc80007f3e0ff */
[----:B------:R-:W-:-:S09]  /*0200*/  IADD3.X R7, PT, PT, RZ, R5, RZ, P1, !PT ;  /* 0x00000005ff077210 */ /* 0x000fd20000ffe4ff */
.L_x_6:
[----:B------:R-:W0:Y:S01]  /*0210*/  LDC.64 R16, c[0x0][0x388] ;  /* 0x0000e200ff107b82 */ /* 0x000e220000000a00 */
[----:B------:R-:W-:Y:S02]  /*0220*/  MOV R4, R6 ;  /* 0x0000000600047202 */ /* 0x000fe40000000f00 */
[----:B------:R-:W-:-:S05]  /*0230*/  MOV R5, R7 ;  /* 0x0000000700057202 */ /* 0x000fca0000000f00 */
[----:B------:R-:W2:Y:S04]  /*0240*/  LDG.E R25, desc[UR4][R4.64+-0x10] ;  /* 0xfffff00404197981 */ /* 0x000ea8000c1e1900 */
[----:B------:R-:W3:Y:S04]  /*0250*/  LDG.E R23, desc[UR4][R4.64+-0xc] ;  /* 0xfffff40404177981 */ /* 0x000ee8000c1e1900 */
[----:B------:R-:W4:Y:S04]  /*0260*/  LDG.E R29, desc[UR4][R4.64+-0x8] ;  /* 0xfffff804041d7981 */ /* 0x000f28000c1e1900 */
[----:B------:R-:W5:Y:S01]  /*0270*/  LDG.E R28, desc[UR4][R4.64+-0x4] ;  /* 0xfffffc04041c7981 */ /* 0x000f62000c1e1900 */
[----:B0-----:R-:W-:-:S05]  /*0280*/  IMAD.WIDE R16, R2, 0x4, R16 ;  /* 0x0000000402107825 */ /* 0x001fca00078e0210 */
[----:B------:R0:W2:Y:S01]  /*0290*/  LDG.E R26, desc[UR4][R16.64] ;  /* 0x00000004101a7981 */ /* 0x0000a2000c1e1900 */
[----:B------:R-:W-:-:S04]  /*02a0*/  IMAD.WIDE R14, R3, 0x4, R16 ;  /* 0x00000004030e7825 */ /* 0x000fc800078e0210 */
[C---:B------:R-:W-:Y:S02]  /*02b0*/  IMAD.WIDE R6, R3.reuse, 0x4, R14 ;  /* 0x0000000403067825 */ /* 0x040fe400078e020e */
[----:B------:R-:W3:Y:S02]  /*02c0*/  LDG.E R14, desc[UR4][R14.64] ;  /* 0x000000040e0e7981 */ /* 0x000ee4000c1e1900 */
[C---:B------:R-:W-:Y:S02]  /*02d0*/  IMAD.WIDE R10, R3.reuse, 0x4, R6 ;  /* 0x00000004030a7825 */ /* 0x040fe400078e0206 */
[----:B------:R-:W4:Y:S02]  /*02e0*/  LDG.E R6, desc[UR4][R6.64] ;  /* 0x0000000406067981 */ /* 0x000f24000c1e1900 */
[C---:B------:R-:W-:Y:S02]  /*02f0*/  IMAD.WIDE R8, R3.reuse, 0x4, R10 ;  /* 0x0000000403087825 */ /* 0x040fe400078e020a */
[----:B------:R-:W5:Y:S02]  /*0300*/  LDG.E R10, desc[UR4][R10.64] ;  /* 0x000000040a0a7981 */ /* 0x000f64000c1e1900 */
[----:B------:R-:W-:-:S02]  /*0310*/  IMAD.WIDE R12, R3, 0x4, R8 ;  /* 0x00000004030c7825 */ /* 0x000fc400078e0208 */
[----:B------:R-:W5:Y:S04]  /*0320*/  LDG.E R7, desc[UR4][R4.64] ;  /* 0x0000000404077981 */ /* 0x000f68000c1e1900 */
[----:B------:R-:W5:Y:S01]  /*0330*/  LDG.E R8, desc[UR4][R8.64] ;  /* 0x0000000408087981 */ /* 0x000f62000c1e1900 */
[----:B0-----:R-:W-:-:S03]  /*0340*/  IMAD.WIDE R16, R3, 0x4, R12 ;  /* 0x0000000403107825 */ /* 0x001fc600078e020c */
[----:B------:R-:W5:Y:S04]  /*0350*/  LDG.E R12, desc[UR4][R12.64] ;  /* 0x000000040c0c7981 */ /* 0x000f68000c1e1900 */
[----:B------:R-:W5:Y:S04]  /*0360*/  LDG.E R15, desc[UR4][R16.64] ;  /* 0x00000004100f7981 */ /* 0x000f68000c1e1900 */
[----:B------:R-:W5:Y:S04]  /*0370*/  LDG.E R9, desc[UR4][R4.64+0x4] ;  /* 0x0000040404097981 */ /* 0x000f68000c1e1900 */
[----:B------:R-:W5:Y:S01]  /*0380*/  LDG.E R11, desc[UR4][R4.64+0xc] ;  /* 0x00000c04040b7981 */ /* 0x000f62000c1e1900 */
[----:B--2---:R-:W-:Y:S01]  /*0390*/  FFMA R26, R25, R26, R24 ;  /* 0x0000001a191a7223 */ /* 0x004fe20000000018 */
[----:B------:R-:W-:-:S02]  /*03a0*/  IMAD.WIDE R24, R3, 0x4, R16 ;  /* 0x0000000403187825 */ /* 0x000fc400078e0210 */
[----:B------:R-:W2:Y:S04]  /*03b0*/  LDG.E R16, desc[UR4][R4.64+0x8] ;  /* 0x0000080404107981 */ /* 0x000ea8000c1e1900 */
[----:B------:R-:W2:Y:S01]  /*03c0*/  LDG.E R24, desc[UR4][R24.64] ;  /* 0x0000000418187981 */ /* 0x000ea2000c1e1900 */
[----:B---3--:R-:W-:Y:S01]  /*03d0*/  FFMA R14, R23, R14, R26 ;  /* 0x0000000e170e7223 */ /* 0x008fe2000000001a */
[----:B------:R-:W-:-:S03]  /*03e0*/  IADD3 R22, PT, PT, R22, 0x8, RZ ;  /* 0x0000000816167810 */ /* 0x000fc60007ffe0ff */
[----:B----4-:R-:W-:Y:S01]  /*03f0*/  FFMA R29, R29, R6, R14 ;  /* 0x000000061d1d7223 */ /* 0x010fe2000000000e */
[----:B------:R-:W-:-:S03]  /*0400*/  ISETP.NE.AND P1, PT, R22, RZ, PT ;  /* 0x000000ff1600720c */ /* 0x000fc60003f25270 */
[----:B-----5:R-:W-:Y:S01]  /*0410*/  FFMA R10, R28, R10, R29 ;  /* 0x0000000a1c0a7223 */ /* 0x020fe2000000001d */
[----:B------:R-:W-:-:S03]  /*0420*/  IADD3 R6, P2, PT, R4, 0x20, RZ ;  /* 0x0000002004067810 */ /* 0x000fc60007f5e0ff */
[----:B------:R-:W-:Y:S01]  /*0430*/  FFMA R8, R7, R8, R10 ;  /* 0x0000000807087223 */ /* 0x000fe2000000000a */
[----:B------:R-:W-:Y:S02]  /*0440*/  IADD3.X R7, PT, PT, RZ, R5, RZ, P2, !PT ;  /* 0x00000005ff077210 */ /* 0x000fe400017fe4ff */
[----:B------:R-:W-:Y:S01]  /*0450*/  LEA R2, R3, R2, 0x3 ;  /* 0x0000000203027211 */ /* 0x000fe200078e18ff */
[----:B------:R-:W-:-:S04]  /*0460*/  FFMA R9, R9, R12, R8 ;  /* 0x0000000c09097223 */ /* 0x000fc80000000008 */
[----:B--2---:R-:W-:-:S04]  /*0470*/  FFMA R16, R16, R15, R9 ;  /* 0x0000000f10107223 */ /* 0x004fc80000000009 */
[----:B------:R-:W-:Y:S01]  /*0480*/  FFMA R24, R11, R24, R16 ;  /* 0x000000180b187223 */ /* 0x000fe20000000010 */
[----:B------:R-:W-:Y:S06]  /*0490*/  @P1 BRA `(.L_x_6) ;  /* 0xfffffffc005c1947 */ /* 0x000fec000383ffff */
.L_x_5:
[----:B------:R-:W-:Y:S05]  /*04a0*/  @!P0 BRA `(.L_x_4) ;  /* 0x0000000000fc8947 */ /* 0x000fea0003800000 */
[----:B------:R-:W-:Y:S02]  /*04b0*/  ISETP.GE.U32.AND P1, PT, R27, 0x4, PT ;  /* 0x000000041b00780c */ /* 0x000fe40003f26070 */
[----:B------:R-:W-:-:S04]  /*04c0*/  LOP3.LUT R2, R19, 0x3, RZ, 0xc0, !PT ;  /* 0x0000000313027812 */ /* 0x000fc800078ec0ff */
[----:B------:R-:W-:-:S07]  /*04d0*/  ISETP.NE.AND P0, PT, R2, RZ, PT ;  /* 0x000000ff0200720c */ /* 0x000fce0003f05270 */
[----:B------:R-:W-:Y:S06]  /*04e0*/  @!P1 BRA `(.L_x_7) ;  /* 0x00000000006c9947 */ /* 0x000fec0003800000 */
[----:B------:R-:W0:Y:S01]  /*04f0*/  LDC.64 R6, c[0x0][0x388] ;  /* 0x0000e200ff067b82 */ /* 0x000e220000000a00 */
[----:B------:R-:W1:Y:S01]  /*0500*/  LDCU.64 UR6, c[0x0][0x380] ;  /* 0x00007000ff0677ac */ /* 0x000e620008000a00 */
[----:B------:R-:W-:Y:S01]  /*0510*/  IMAD R9, R21, R3, R18 ;  /* 0x0000000315097224 */ /* 0x000fe200078e0212 */
[CC--:B------:R-:W-:Y:S02]  /*0520*/  IADD3 R5, PT, PT, R20.reuse, R21.reuse, RZ ;  /* 0x0000001514057210 */ /* 0x0c0fe40007ffe0ff */
[----:B------:R-:W-:-:S03]  /*0530*/  IADD3 R10, P1, PT, R20, R21, RZ ;  /* 0x00000015140a7210 */ /* 0x000fc60007f3e0ff */
[----:B------:R-:W2:Y:S01]  /*0540*/  LDC.64 R14, c[0x0][0x380] ;  /* 0x0000e000ff0e7b82 */ /* 0x000ea20000000a00 */
[----:B0-----:R-:W-:-:S04]  /*0550*/  IMAD.WIDE R6, R9, 0x4, R6 ;  /* 0x0000000409067825 */ /* 0x001fc800078e0206 */
[----:B------:R-:W-:Y:S02]  /*0560*/  IMAD.WIDE R8, R3, 0x4, R6 ;  /* 0x0000000403087825 */ /* 0x000fe400078e0206 */
[----:B------:R-:W3:Y:S02]  /*0570*/  LDG.E R6, desc[UR4][R6.64] ;  /* 0x0000000406067981 */ /* 0x000ee4000c1e1900 */
[----:B--2---:R-:W-:Y:S01]  /*0580*/  IMAD.WIDE.U32 R14, R5, 0x4, R14 ;  /* 0x00000004050e7825 */ /* 0x004fe200078e000e */
[----:B------:R-:W-:Y:S02]  /*0590*/  IADD3.X R5, PT, PT, RZ, RZ, RZ, P1, !PT ;  /* 0x000000ffff057210 */ /* 0x000fe40000ffe4ff */
[----:B-1----:R-:W-:-:S03]  /*05a0*/  LEA R4, P1, R10, UR6, 0x2 ;  /* 0x000000060a047c11 */ /* 0x002fc6000f8210ff */
[----:B------:R-:W3:Y:S01]  /*05b0*/  LDG.E R15, desc[UR4][R14.64] ;  /* 0x000000040e0f7981 */ /* 0x000ee2000c1e1900 */
[----:B------:R-:W-:Y:S01]  /*05c0*/  LEA.HI.X R5, R10, UR7, R5, 0x2, P1 ;  /* 0x000000070a057c11 */ /* 0x000fe200088f1405 */
[C---:B------:R-:W-:Y:S02]  /*05d0*/  IMAD.WIDE R10, R3.reuse, 0x4, R8 ;  /* 0x00000004030a7825 */ /* 0x040fe400078e0208 */
[----:B------:R-:W2:Y:S04]  /*05e0*/  LDG.E R8, desc[UR4][R8.64] ;  /* 0x0000000408087981 */ /* 0x000ea8000c1e1900 */
[----:B------:R-:W2:Y:S01]  /*05f0*/  LDG.E R17, desc[UR4][R4.64+0x4] ;  /* 0x0000040404117981 */ /* 0x000ea2000c1e1900 */
[----:B------:R-:W-:-:S03]  /*0600*/  IMAD.WIDE R12, R3, 0x4, R10 ;  /* 0x00000004030c7825 */ /* 0x000fc600078e020a */
[----:B------:R-:W4:Y:S04]  /*0610*/  LDG.E R22, desc[UR4][R10.64] ;  /* 0x000000040a167981 */ /* 0x000f28000c1e1900 */
[----:B------:R-:W4:Y:S04]  /*0620*/  LDG.E R16, desc[UR4][R4.64+0x8] ;  /* 0x0000080404107981 */ /* 0x000f28000c1e1900 */
[----:B------:R-:W5:Y:S04]  /*0630*/  LDG.E R23, desc[UR4][R4.64+0xc] ;  /* 0x00000c0404177981 */ /* 0x000f68000c1e1900 */
[----:B------:R-:W5:Y:S01]  /*0640*/  LDG.E R12, desc[UR4][R12.64] ;  /* 0x000000040c0c7981 */ /* 0x000f62000c1e1900 */
[----:B------:R-:W-:Y:S01]  /*0650*/  IADD3 R21, PT, PT, R21, 0x4, RZ ;  /* 0x0000000415157810 */ /* 0x000fe20007ffe0ff */
[----:B---3--:R-:W-:-:S04]  /*0660*/  FFMA R24, R15, R6, R24 ;  /* 0x000000060f187223 */ /* 0x008fc80000000018 */
[----:B--2---:R-:W-:-:S04]  /*0670*/  FFMA R17, R17, R8, R24 ;  /* 0x0000000811117223 */ /* 0x004fc80000000018 */
[----:B----4-:R-:W-:-:S04]  /*0680*/  FFMA R16, R16, R22, R17 ;  /* 0x0000001610107223 */ /* 0x010fc80000000011 */
[----:B-----5:R-:W-:-:S07]  /*0690*/  FFMA R24, R23, R12, R16 ;  /* 0x0000000c17187223 */ /* 0x020fce0000000010 */
.L_x_7:
[----:B------:R-:W-:Y:S05]  /*06a0*/  @!P0 BRA `(.L_x_4) ;  /* 0x00000000007c8947 */ /* 0x000fea0003800000 */
[----:B------:R-:W-:Y:S01]  /*06b0*/  ISETP.NE.AND P1, PT, R2, 0x1, PT ;  /* 0x000000010200780c */ /* 0x000fe20003f25270 */
[----:B------:R-:W0:Y:S01]  /*06c0*/  LDC.64 R12, c[0x0][0x380] ;  /* 0x0000e000ff0c7b82 */ /* 0x000e220000000a00 */
[----:B------:R-:W-:-:S04]  /*06d0*/  LOP3.LUT R19, R19, 0x1, RZ, 0xc0, !PT ;  /* 0x0000000113137812 */ /* 0x000fc800078ec0ff */
[----:B------:R-:W-:-:S03]  /*06e0*/  ISETP.NE.U32.AND P0, PT, R19, 0x1, PT ;  /* 0x000000011300780c */ /* 0x000fc60003f05070 */
[----:B------:R-:W1:Y:S04]  /*06f0*/  LDC.64 R10, c[0x0][0x388] ;  /* 0x0000e200ff0a7b82 */ /* 0x000e680000000a00 */
[CC--:B------:R-:W-:Y:S02]  /*0700*/  @P1 IADD3 R15, PT, PT, R20.reuse, R21.reuse, RZ ;  /* 0x00000015140f1210 */ /* 0x0c0fe40007ffe0ff */
[----:B------:R-:W-:Y:S02]  /*0710*/  @P1 IADD3 R2, P2, PT, R20, R21, RZ ;  /* 0x0000001514021210 */ /* 0x000fe40007f5e0ff */
[----:B------:R-:W2:Y:S02]  /*0720*/  @P1 LDC.64 R4, c[0x0][0x380] ;  /* 0x0000e000ff041b82 */ /* 0x000ea40000000a00 */
[----:B------:R-:W-:-:S06]  /*0730*/  @P1 IADD3.X R14, PT, PT, RZ, RZ, RZ, P2, !PT ;  /* 0x000000ffff0e1210 */ /* 0x000fcc00017fe4ff */
[----:B------:R-:W3:Y:S01]  /*0740*/  LDC.64 R6, c[0x0][0x380] ;  /* 0x0000e000ff067b82 */ /* 0x000ee20000000a00 */
[----:B0-----:R-:W-:-:S04]  /*0750*/  @P1 IMAD.WIDE.U32 R12, R15, 0x4, R12 ;  /* 0x000000040f0c1825 */ /* 0x001fc800078e000c */
[C---:B------:R-:W-:Y:S01]  /*0760*/  @P1 IMAD R15, R21.reuse, R3, R18 ;  /* 0x00000003150f1224 */ /* 0x040fe200078e0212 */
[----:B------:R-:W-:Y:S01]  /*0770*/  @P1 IADD3 R21, PT, PT, R21, 0x2, RZ ;  /* 0x0000000215151810 */ /* 0x000fe20007ffe0ff */
[----:B------:R-:W4:Y:S01]  /*0780*/  @P1 LDG.E R13, desc[UR4][R12.64] ;  /* 0x000000040c0d1981 */ /* 0x000f22000c1e1900 */
[----:B------:R-:W0:Y:S01]  /*0790*/  LDC.64 R8, c[0x0][0x388] ;  /* 0x0000e200ff087b82 */ /* 0x000e220000000a00 */
[----:B-1----:R-:W-:Y:S01]  /*07a0*/  @P1 IMAD.WIDE R10, R15, 0x4, R10 ;  /* 0x000000040f0a1825 */ /* 0x002fe200078e020a */
[----:B------:R-:W-:Y:S02]  /*07b0*/  @!P0 IADD3 R17, PT, PT, R20, R21, RZ ;  /* 0x0000001514118210 */ /* 0x000fe40007ffe0ff */
[----:B--2---:R-:W-:Y:S01]  /*07c0*/  @P1 LEA R4, P2, R2, R4, 0x2 ;  /* 0x0000000402041211 */ /* 0x004fe200078410ff */
[----:B------:R-:W-:-:S03]  /*07d0*/  @!P0 IMAD R21, R21, R3, R18 ;  /* 0x0000000315158224 */ /* 0x000fc600078e0212 */
[----:B------:R-:W-:Y:S01]  /*07e0*/  @P1 LEA.HI.X R5, R2, R5, R14, 0x2, P2 ;  /* 0x0000000502051211 */ /* 0x000fe200010f140e */
[----:B------:R-:W-:Y:S01]  /*07f0*/  @P1 IMAD.WIDE R14, R3, 0x4, R10 ;  /* 0x00000004030e1825 */ /* 0x000fe200078e020a */
[----:B------:R-:W4:Y:S03]  /*0800*/  @P1 LDG.E R2, desc[UR4][R10.64] ;  /* 0x000000040a021981 */ /* 0x000f26000c1e1900 */
[----:B---3--:R-:W-:Y:S01]  /*0810*/  @!P0 IMAD.WIDE.U32 R6, R17, 0x4, R6 ;  /* 0x0000000411068825 */ /* 0x008fe200078e0006 */
[----:B------:R-:W2:Y:S04]  /*0820*/  @P1 LDG.E R5, desc[UR4][R4.64+0x4] ;  /* 0x0000040404051981 */ /* 0x000ea8000c1e1900 */
[----:B------:R-:W2:Y:S01]  /*0830*/  @P1 LDG.E R14, desc[UR4][R14.64] ;  /* 0x000000040e0e1981 */ /* 0x000ea2000c1e1900 */
[----:B0-----:R-:W-:-:S03]  /*0840*/  @!P0 IMAD.WIDE R8, R21, 0x4, R8 ;  /* 0x0000000415088825 */ /* 0x001fc600078e0208 */
[----:B------:R-:W3:Y:S04]  /*0850*/  @!P0 LDG.E R7, desc[UR4][R6.64] ;  /* 0x0000000406078981 */ /* 0x000ee8000c1e1900 */
[----:B------:R-:W3:Y:S01]  /*0860*/  @!P0 LDG.E R8, desc[UR4][R8.64] ;  /* 0x0000000408088981 */ /* 0x000ee2000c1e1900 */
[----:B----4-:R-:W-:-:S04]  /*0870*/  @P1 FFMA R2, R13, R2, R24 ;  /* 0x000000020d021223 */ /* 0x010fc80000000018 */
[----:B--2---:R-:W-:-:S04]  /*0880*/  @P1 FFMA R24, R5, R14, R2 ;  /* 0x0000000e05181223 */ /* 0x004fc80000000002 */
[----:B---3--:R-:W-:-:S07]  /*0890*/  @!P0 FFMA R24, R7, R8, R24 ;  /* 0x0000000807188223 */ /* 0x008fce0000000018 */
.L_x_4:
[----:B------:R-:W0:Y:S01]  /*08a0*/  LDC.64 R4, c[0x0][0x390] ;  /* 0x0000e400ff047b82 */ /* 0x000e220000000a00 */
[----:B------:R-:W-:-:S04]  /*08b0*/  IMAD R3, R0, R3, R18 ;  /* 0x0000000300037224 */ /* 0x000fc800078e0212 */
[----:B0-----:R-:W-:-:S05]  /*08c0*/  IMAD.WIDE R2, R3, 0x4, R4 ;  /* 0x0000000403027825 */ /* 0x001fca00078e0204 */
[----:B------:R-:W-:Y:S01]  /*08d0*/  STG.E desc[UR4][R2.64], R24 ;  /* 0x0000001802007986 */ /* 0x000fe2000c101904 */
[----:B------:R-:W-:Y:S05]  /*08e0*/  EXIT ;  /* 0x000000000000794d */ /* 0x000fea0003800000 */
.L_x_8:
        /* <DEDUP_REMOVED lines=9> */
.L_x_10:


//--------------------- .nv.shared._Z20matmul_shared_kernelPfS_S_iii --------------------------
	.section	.nv.shared._Z20matmul_shared_kernelPfS_S_iii,"aw",@nobits
	.sectionflags	@""
	.align	4
.nv.shared._Z20matmul_shared_kernelPfS_S_iii:
	.zero		3072


//--------------------- .nv.shared.reserved.0     --------------------------
	.section	.nv.shared.reserved.0,"aw",@nobits
	.weak		__nv_reservedSMEM_offset_0_alias
	.size		__nv_reservedSMEM_offset_0_alias, 0, 64
	.other		__nv_reservedSMEM_offset_0_alias,@"STO_CUDA_RESERVED_SHARED STV_DEFAULT"
__nv_reservedSMEM_offset_0_alias:
	.zero		0
	.zero		64


//--------------------- .nv.constant0._Z20matmul_shared_kernelPfS_S_iii --------------------------
	.section	.nv.constant0._Z20matmul_shared_kernelPfS_S_iii,"a",@progbits
	.sectionflags	@""
	.align	4
.nv.constant0._Z20matmul_shared_kernelPfS_S_iii:
	.zero		932


//--------------------- .nv.constant0._Z13matmul_kernelPfS_S_iii --------------------------
	.section	.nv.constant0._Z13matmul_kernelPfS_S_iii,"a",@progbits
	.sectionflags	@""
	.align	4
.nv.constant0._Z13matmul_kernelPfS_S_iii:
	.zero		932


//--------------------- SYMBOLS --------------------------

	.type		.nv.reservedSmem.offset0,@object
	.size		.nv.reservedSmem.offset0,0x4
	.type		.nv.reservedSmem.cap,@object
	.size		.nv.reservedSmem.cap,0x4
